// auto-generated by cutlass_sweep.gemm — config: {"arch": "sm_90", "cluster_m": 2, "cluster_n": 2, "dtype": "e5m2", "stages": 3, "tile_k": 128, "tile_m": 128, "tile_n": 256}
#include "cutlass/cutlass.h"
#include "cutlass/gemm/collective/collective_builder.hpp"
#include "cutlass/gemm/device/gemm_universal_adapter.h"
#include "cutlass/gemm/kernel/gemm_universal.hpp"
#include "cutlass/epilogue/collective/collective_builder.hpp"

using ElemA = cutlass::float_e5m2_t;
using ElemB = cutlass::float_e5m2_t;
using ElemCD = cutlass::float_e5m2_t;
using Acc  = float;
using TileShape    = cute::Shape<cute::_128, cute::_256, cute::_128>;
using ClusterShape = cute::Shape<cute::_2, cute::_2, cute::_1>;

using CollectiveEpilogue = typename cutlass::epilogue::collective::CollectiveBuilder<
    cutlass::arch::Sm90, cutlass::arch::OpClassTensorOp,
    TileShape, ClusterShape,
    cutlass::epilogue::collective::EpilogueTileAuto,
    Acc, Acc,
    ElemCD, cutlass::layout::RowMajor, 128 / cutlass::sizeof_bits<ElemCD>::value,
    ElemCD, cutlass::layout::RowMajor, 128 / cutlass::sizeof_bits<ElemCD>::value,
    cutlass::epilogue::collective::EpilogueScheduleAuto
  >::CollectiveOp;

using CollectiveMainloop = typename cutlass::gemm::collective::CollectiveBuilder<
    cutlass::arch::Sm90, cutlass::arch::OpClassTensorOp,
    ElemA, cutlass::layout::RowMajor, 128 / cutlass::sizeof_bits<ElemA>::value,
    ElemB, cutlass::layout::ColumnMajor, 128 / cutlass::sizeof_bits<ElemB>::value,
    Acc,
    TileShape, ClusterShape,
    cutlass::gemm::collective::StageCount<3>,
    cutlass::gemm::collective::KernelScheduleAuto
  >::CollectiveOp;

using GemmKernel = cutlass::gemm::kernel::GemmUniversal<
    cute::Shape<int,int,int,int>,
    CollectiveMainloop,
    CollectiveEpilogue
>;
using Gemm = cutlass::gemm::device::GemmUniversalAdapter<GemmKernel>;

// Force the device kernel symbol into the cubin without needing a host main.
auto* _anchor = &cutlass::device_kernel<GemmKernel>;


// ===== COMPILED SASS (sm_90a) =====

	.target	sm_90a

	.elftype	@"ET_EXEC"


//--------------------- .note.nv.tkinfo           --------------------------
	.section	.note.nv.tkinfo,"",@"SHT_NOTE"
	.sectionflags	@"SHF_NOTE_NV_TKINFO"
	.tkinfo
        /*0018*/ 	.word	0x00000002
        /*0030*/ 	.string	""
        /*0030*/ 	.string	"ptxas"
        /*0030*/ 	.string	"Cuda compilation tools, release 13.0, V13.0.88"
        /*0030*/ 	.string	"Build cuda_13.0.r13.0/compiler.36424714_0"
        /*0030*/ 	.string	"-arch sm_90a -m 64 "



//--------------------- .note.nv.cuinfo           --------------------------
	.section	.note.nv.cuinfo,"",@"SHT_NOTE"
	.sectionflags	@"SHF_NOTE_NV_CUINFO"
        /*0018*/ 	.short	0x0002
        /*001a*/ 	.short	0x005a
        /*001c*/ 	.short	0x0082
	.zero		2


//--------------------- .nv.info                  --------------------------
	.section	.nv.info,"",@"SHT_CUDA_INFO"
	.align	4


	//----- nvinfo : EIATTR_REGCOUNT
	.align		4
        /*0000*/ 	.byte	0x04, 0x2f
        /*0002*/ 	.short	(.L_12 - .L_11)
	.align		4
.L_11:
        /*0004*/ 	.word	index@(_ZN7cutlass13device_kernelINS_4gemm6kernel13GemmUniversalIN4cute5tupleIJiiiiEEENS1_10collective13CollectiveMmaINS1_37MainloopSm90TmaGmmaWarpSpecializedFP8ILi3ENS5_IJNS4_1CILi2EEESB_NSA_ILi1EEEEEENS1_35KernelTmaWarpSpecializedCooperativeEEENS5_IJNSA_ILi128EEENSA_ILi256EEESG_EEENS_12float_e5m2_tENS5_IJlSC_lEEESJ_SK_NS4_8TiledMMAINS4_8MMA_AtomIJNS4_4SM904GMMA31MMA_64x256x32_F32E5M2E5M2_SS_TNILNSO_7ScaleInE1ELSQ_1EEEEEENS4_6LayoutINS5_IJSB_SC_SC_EEENS5_IJSC_NSA_ILi0EEESV_EEEEENS5_IJNS4_10UnderscoreESY_SY_EEEEENS4_23SM90_TMA_LOAD_MULTICASTENS4_14ComposedLayoutINS4_7SwizzleILi3ELi4ELi3EEENS4_18smem_ptr_flag_bitsILi8EEENST_INS5_IJNSA_ILi8EEESG_EEENS5_IJSG_SC_EEEEEEEvNS4_8identityES11_S1B_vS1C_EENS_8epilogue10collective6detail29Sm90TmaWarpSpecializedAdapterINS1F_15DefaultEpilogueISJ_SK_SK_NS1E_6thread17LinearCombinationISJ_Li1EffLNS1J_9ScaleType4KindE0ELNS_15FloatRoundStyleE2ESJ_EENS1_15EpilogueDefaultEEEEEvvEEEEvNT_6ParamsE)
        /*0008*/ 	.word	0x000000a8


	//----- nvinfo : EIATTR_FRAME_SIZE
	.align		4
.L_12:
        /*000c*/ 	.byte	0x04, 0x11
        /*000e*/ 	.short	(.L_14 - .L_13)
	.align		4
.L_13:
        /*0010*/ 	.word	index@(_ZN7cutlass13device_kernelINS_4gemm6kernel13GemmUniversalIN4cute5tupleIJiiiiEEENS1_10collective13CollectiveMmaINS1_37MainloopSm90TmaGmmaWarpSpecializedFP8ILi3ENS5_IJNS4_1CILi2EEESB_NSA_ILi1EEEEEENS1_35KernelTmaWarpSpecializedCooperativeEEENS5_IJNSA_ILi128EEENSA_ILi256EEESG_EEENS_12float_e5m2_tENS5_IJlSC_lEEESJ_SK_NS4_8TiledMMAINS4_8MMA_AtomIJNS4_4SM904GMMA31MMA_64x256x32_F32E5M2E5M2_SS_TNILNSO_7ScaleInE1ELSQ_1EEEEEENS4_6LayoutINS5_IJSB_SC_SC_EEENS5_IJSC_NSA_ILi0EEESV_EEEEENS5_IJNS4_10UnderscoreESY_SY_EEEEENS4_23SM90_TMA_LOAD_MULTICASTENS4_14ComposedLayoutINS4_7SwizzleILi3ELi4ELi3EEENS4_18smem_ptr_flag_bitsILi8EEENST_INS5_IJNSA_ILi8EEESG_EEENS5_IJSG_SC_EEEEEEEvNS4_8identityES11_S1B_vS1C_EENS_8epilogue10collective6detail29Sm90TmaWarpSpecializedAdapterINS1F_15DefaultEpilogueISJ_SK_SK_NS1E_6thread17LinearCombinationISJ_Li1EffLNS1J_9ScaleType4KindE0ELNS_15FloatRoundStyleE2ESJ_EENS1_15EpilogueDefaultEEEEEvvEEEEvNT_6ParamsE)
        /*0014*/ 	.word	0x000000f8


	//----- nvinfo : EIATTR_MIN_STACK_SIZE
	.align		4
.L_14:
        /*0018*/ 	.byte	0x04, 0x12
        /*001a*/ 	.short	(.L_16 - .L_15)
	.align		4
.L_15:
        /*001c*/ 	.word	index@(_ZN7cutlass13device_kernelINS_4gemm6kernel13GemmUniversalIN4cute5tupleIJiiiiEEENS1_10collective13CollectiveMmaINS1_37MainloopSm90TmaGmmaWarpSpecializedFP8ILi3ENS5_IJNS4_1CILi2EEESB_NSA_ILi1EEEEEENS1_35KernelTmaWarpSpecializedCooperativeEEENS5_IJNSA_ILi128EEENSA_ILi256EEESG_EEENS_12float_e5m2_tENS5_IJlSC_lEEESJ_SK_NS4_8TiledMMAINS4_8MMA_AtomIJNS4_4SM904GMMA31MMA_64x256x32_F32E5M2E5M2_SS_TNILNSO_7ScaleInE1ELSQ_1EEEEEENS4_6LayoutINS5_IJSB_SC_SC_EEENS5_IJSC_NSA_ILi0EEESV_EEEEENS5_IJNS4_10UnderscoreESY_SY_EEEEENS4_23SM90_TMA_LOAD_MULTICASTENS4_14ComposedLayoutINS4_7SwizzleILi3ELi4ELi3EEENS4_18smem_ptr_flag_bitsILi8EEENST_INS5_IJNSA_ILi8EEESG_EEENS5_IJSG_SC_EEEEEEEvNS4_8identityES11_S1B_vS1C_EENS_8epilogue10collective6detail29Sm90TmaWarpSpecializedAdapterINS1F_15DefaultEpilogueISJ_SK_SK_NS1E_6thread17LinearCombinationISJ_Li1EffLNS1J_9ScaleType4KindE0ELNS_15FloatRoundStyleE2ESJ_EENS1_15EpilogueDefaultEEEEEvvEEEEvNT_6ParamsE)
        /*0020*/ 	.word	0x000000f8
.L_16:


//--------------------- .nv.compat                --------------------------
	.section	.nv.compat,"",@"SHT_CUDA_COMPAT_INFO"
	.align	4
        /*0000*/ 	.byte	0x02, 0x09, 0x01, 0x00, 0x02, 0x02, 0x04, 0x00, 0x02, 0x05, 0x05, 0x00, 0x03, 0x07, 0x01, 0x01
        /*0010*/ 	.byte	0x02, 0x03, 0x01, 0x00, 0x02, 0x06, 0x01, 0x00, 0x04, 0x0b, 0x08, 0x00, 0x00, 0x00, 0x00, 0x00
        /*0020*/ 	.byte	0x00, 0x00, 0x00, 0x00


//--------------------- .nv.info._ZN7cutlass13device_kernelINS_4gemm6kernel13GemmUniversalIN4cute5tupleIJiiiiEEENS1_10collective13CollectiveMmaINS1_37MainloopSm90TmaGmmaWarpSpecializedFP8ILi3ENS5_IJNS4_1CILi2EEESB_NSA_ILi1EEEEEENS1_35KernelTmaWarpSpecializedCooperativeEEENS5_IJNSA_ILi128EEENSA_ILi256EEESG_EEENS_12float_e5m2_tENS5_IJlSC_lEEESJ_SK_NS4_8TiledMMAINS4_8MMA_AtomIJNS4_4SM904GMMA31MMA_64x256x32_F32E5M2E5M2_SS_TNILNSO_7ScaleInE1ELSQ_1EEEEEENS4_6LayoutINS5_IJSB_SC_SC_EEENS5_IJSC_NSA_ILi0EEESV_EEEEENS5_IJNS4_10UnderscoreESY_SY_EEEEENS4_23SM90_TMA_LOAD_MULTICASTENS4_14ComposedLayoutINS4_7SwizzleILi3ELi4ELi3EEENS4_18smem_ptr_flag_bitsILi8EEENST_INS5_IJNSA_ILi8EEESG_EEENS5_IJSG_SC_EEEEEEEvNS4_8identityES11_S1B_vS1C_EENS_8epilogue10collective6detail29Sm90TmaWarpSpecializedAdapterINS1F_15DefaultEpilogueISJ_SK_SK_NS1E_6thread17LinearCombinationISJ_Li1EffLNS1J_9ScaleType4KindE0ELNS_15FloatRoundStyleE2ESJ_EENS1_15EpilogueDefaultEEEEEvvEEEEvNT_6ParamsE --------------------------
	.section	.nv.info._ZN7cutlass13device_kernelINS_4gemm6kernel13GemmUniversalIN4cute5tupleIJiiiiEEENS1_10collective13CollectiveMmaINS1_37MainloopSm90TmaGmmaWarpSpecializedFP8ILi3ENS5_IJNS4_1CILi2EEESB_NSA_ILi1EEEEEENS1_35KernelTmaWarpSpecializedCooperativeEEENS5_IJNSA_ILi128EEENSA_ILi256EEESG_EEENS_12float_e5m2_tENS5_IJlSC_lEEESJ_SK_NS4_8TiledMMAINS4_8MMA_AtomIJNS4_4SM904GMMA31MMA_64x256x32_F32E5M2E5M2_SS_TNILNSO_7ScaleInE1ELSQ_1EEEEEENS4_6LayoutINS5_IJSB_SC_SC_EEENS5_IJSC_NSA_ILi0EEESV_EEEEENS5_IJNS4_10UnderscoreESY_SY_EEEEENS4_23SM90_TMA_LOAD_MULTICASTENS4_14ComposedLayoutINS4_7SwizzleILi3ELi4ELi3EEENS4_18smem_ptr_flag_bitsILi8EEENST_INS5_IJNSA_ILi8EEESG_EEENS5_IJSG_SC_EEEEEEEvNS4_8identityES11_S1B_vS1C_EENS_8epilogue10collective6detail29Sm90TmaWarpSpecializedAdapterINS1F_15DefaultEpilogueISJ_SK_SK_NS1E_6thread17LinearCombinationISJ_Li1EffLNS1J_9ScaleType4KindE0ELNS_15FloatRoundStyleE2ESJ_EENS1_15EpilogueDefaultEEEEEvvEEEEvNT_6ParamsE,"",@"SHT_CUDA_INFO"
	.sectionflags	@""
	.align	4


	//----- nvinfo : EIATTR_CUDA_API_VERSION
	.align		4
        /*0000*/ 	.byte	0x04, 0x37
        /*0002*/ 	.short	(.L_18 - .L_17)
.L_17:
        /*0004*/ 	.word	0x00000082


	//----- nvinfo : EIATTR_KPARAM_INFO
	.align		4
.L_18:
        /*0008*/ 	.byte	0x04, 0x17
        /*000a*/ 	.short	(.L_20 - .L_19)
.L_19:
        /*000c*/ 	.word	0x00000000
        /*0010*/ 	.short	0x0000
        /*0012*/ 	.short	0x0070
        /*0014*/ 	.byte	0x00, 0xf0, 0x01, 0x10


	//----- nvinfo : EIATTR_SPARSE_MMA_MASK
	.align		4
.L_20:
        /*0018*/ 	.byte	0x03, 0x50
        /*001a*/ 	.short	0x0000


	//----- nvinfo : EIATTR_MAXREG_COUNT
	.align		4
        /*001c*/ 	.byte	0x03, 0x1b
        /*001e*/ 	.short	0x00a8


	//----- nvinfo : EIATTR_NUM_BARRIERS
	.align		4
        /*0020*/ 	.byte	0x02, 0x4c
        /*0022*/ 	.byte	0x01
	.zero		1


	//----- nvinfo : EIATTR_ANNOTATIONS
	.align		4
        /*0024*/ 	.byte	0x04, 0x55
        /*0026*/ 	.short	(.L_22 - .L_21)


	//   ....[0]....
.L_21:
        /*0028*/ 	.word	0x00000001
        /*002c*/ 	.byte	0xf0, 0x06, 0x00, 0x00, 0x01, 0x00, 0x00, 0x00, 0xe0, 0x07, 0x00, 0x00, 0x01, 0x00, 0x00, 0x00
        /* <DEDUP_REMOVED lines=192> */
        /*0c3c*/ 	.byte	0xd0, 0x04, 0x01, 0x00


	//----- nvinfo : EIATTR_MERCURY_ISA_VERSION
	.align		4
.L_22:
        /*0c40*/ 	.byte	0x03, 0x5f
        /*0c42*/ 	.short	0x0101


	//----- nvinfo : EIATTR_INT_WARP_WIDE_INSTR_OFFSETS
	.align		4
        /*0c44*/ 	.byte	0x04, 0x31
        /*0c46*/ 	.short	(.L_24 - .L_23)


	//   ....[0]....
.L_23:
        /*0c48*/ 	.word	0x00000530


	//   ....[1]....
        /*0c4c*/ 	.word	0x00000550


	//   ....[2]....
        /*0c50*/ 	.word	0x000006c0


	//----- nvinfo : EIATTR_COOP_GROUP_MASK_REGIDS
	.align		4
.L_24:
        /*0c54*/ 	.byte	0x04, 0x29
        /*0c56*/ 	.short	(.L_26 - .L_25)


	//   ....[0]....
.L_25:
        /*0c58*/ 	.word	0xffffffff


	//   ....[1]....
        /*0c5c*/ 	.word	0xffffffff


	//   ....[2]....
        /*0c60*/ 	.word	0xffffffff


	//   ....[3]....
        /*0c64*/ 	.word	0xffffffff


	//   ....[4]....
        /*0c68*/ 	.word	0xffffffff


	//   ....[5]....
        /*0c6c*/ 	.word	0xffffffff


	//----- nvinfo : EIATTR_COOP_GROUP_INSTR_OFFSETS
	.align		4
.L_26:
        /*0c70*/ 	.byte	0x04, 0x28
        /*0c72*/ 	.short	(.L_28 - .L_27)


	//   ....[0]....
.L_27:
        /*0c74*/ 	.word	0x00000070


	//   ....[1]....
        /*0c78*/ 	.word	0x00000080


	//   ....[2]....
        /*0c7c*/ 	.word	0x000001a0


	//   ....[3]....
        /*0c80*/ 	.word	0x000003a0


	//   ....[4]....
        /*0c84*/ 	.word	0x00000820


	//   ....[5]....
        /*0c88*/ 	.word	0x000015a0


	//----- nvinfo : EIATTR_REG_RECONFIG
	.align		4
.L_28:
        /*0c8c*/ 	.byte	0x01, 0x54
	.zero		2


	//----- nvinfo : EIATTR_MBARRIER_INSTR_OFFSETS
	.align		4
        /*0c90*/ 	.byte	0x04, 0x39
        /*0c92*/ 	.short	(.L_30 - .L_29)


	//   ....[0]....
.L_29:
        /*0c94*/ 	.word	0x00000320
        /*0c98*/ 	.word	0x000000ff
        /*0c9c*/ 	.word	0x00000000
        /*0ca0*/ 	.short	0x0100
        /*0ca2*/ 	.byte	0x09
	.zero		1


	//   ....[1]....
        /*0ca4*/ 	.word	0x00000330
        /*0ca8*/ 	.word	0x000000ff
        /*0cac*/ 	.word	0x00000018
        /*0cb0*/ 	.short	0x0100
        /*0cb2*/ 	.byte	0x09
	.zero		1


	//   ....[2]....
        /*0cb4*/ 	.word	0x00000340
        /*0cb8*/ 	.word	0x000000ff
        /*0cbc*/ 	.word	0x00000008
        /*0cc0*/ 	.short	0x0100
        /*0cc2*/ 	.byte	0x09
	.zero		1


	//   ....[3]....
        /*0cc4*/ 	.word	0x00000350
        /*0cc8*/ 	.word	0x000000ff
        /*0ccc*/ 	.word	0x00000020
        /*0cd0*/ 	.short	0x0100
        /*0cd2*/ 	.byte	0x09
	.zero		1


	//   ....[4]....
        /*0cd4*/ 	.word	0x00000360
        /*0cd8*/ 	.word	0x000000ff
        /*0cdc*/ 	.word	0x00000010
        /*0ce0*/ 	.short	0x0100
        /*0ce2*/ 	.byte	0x09
	.zero		1


	//   ....[5]....
        /*0ce4*/ 	.word	0x00000370
        /*0ce8*/ 	.word	0x000000ff
        /*0cec*/ 	.word	0x00000028
        /*0cf0*/ 	.short	0x0100
        /*0cf2*/ 	.byte	0x09
	.zero		1


	//   ....[6]....
        /*0cf4*/ 	.word	0x00000750
        /*0cf8*/ 	.word	0x000000ff
        /*0cfc*/ 	.word	0x00000040
        /*0d00*/ 	.short	0x0100
        /*0d02*/ 	.byte	0x06
	.zero		1


	//   ....[7]....
        /*0d04*/ 	.word	0x000007c0
        /*0d08*/ 	.word	0x000000ff
        /*0d0c*/ 	.word	0x00000048
        /*0d10*/ 	.short	0x0100
        /*0d12*/ 	.byte	0x06
	.zero		1


	//   ....[8]....
        /*0d14*/ 	.word	0x00001da0
        /*0d18*/ 	.word	0x000000ff
        /*0d1c*/ 	.word	0x00000000
        /*0d20*/ 	.short	0x010a
        /*0d22*/ 	.byte	0x06
	.zero		1


	//   ....[9]....
        /*0d24*/ 	.word	0x00001de0
        /*0d28*/ 	.word	0x000000ff
        /*0d2c*/ 	.word	0x00000000
        /*0d30*/ 	.short	0x010a
        /*0d32*/ 	.byte	0x06
	.zero		1


	//   ....[10]....
        /*0d34*/ 	.word	0x000030b0
        /*0d38*/ 	.word	0x000000ff
        /*0d3c*/ 	.word	0x00000000
        /*0d40*/ 	.short	0x010a
        /*0d42*/ 	.byte	0x09
	.zero		1


	//   ....[11]....
        /*0d44*/ 	.word	0x000030f0
        /*0d48*/ 	.word	0x000000ff
        /*0d4c*/ 	.word	0x00000000
        /*0d50*/ 	.short	0x010a
        /*0d52*/ 	.byte	0x09
	.zero		1


	//   ....[12]....
        /*0d54*/ 	.word	0x00004230
        /*0d58*/ 	.word	0x000000e5
        /*0d5c*/ 	.word	0x00000000
        /*0d60*/ 	.short	0x0101
        /*0d62*/ 	.byte	0x3f
	.zero		1


	//   ....[13]....
        /*0d64*/ 	.word	0x00005450
        /*0d68*/ 	.word	0x00000018
        /*0d6c*/ 	.word	0x00000000
        /*0d70*/ 	.short	0x0101
        /*0d72*/ 	.byte	0x3f
	.zero		1


	//   ....[14]....
        /*0d74*/ 	.word	0x0000f740
        /*0d78*/ 	.word	0x0000000b
        /*0d7c*/ 	.word	0x00000018
        /*0d80*/ 	.short	0x010a
        /*0d82*/ 	.byte	0x3f
	.zero		1


	//   ....[15]....
        /*0d84*/ 	.word	0x0000fb30
        /*0d88*/ 	.word	0x00000004
        /*0d8c*/ 	.word	0x00000048
        /*0d90*/ 	.short	0x0101
        /*0d92*/ 	.byte	0x3f
	.zero		1


	//   ....[16]....
        /*0d94*/ 	.word	0x000102b0
        /*0d98*/ 	.word	0x00000007
        /*0d9c*/ 	.word	0x00000000
        /*0da0*/ 	.short	0x010a
        /*0da2*/ 	.byte	0x3f
	.zero		1


	//   ....[17]....
        /*0da4*/ 	.word	0x00010330
        /*0da8*/ 	.word	0x00000009
        /*0dac*/ 	.word	0x00000000
        /*0db0*/ 	.short	0x010a
        /*0db2*/ 	.byte	0x3f
	.zero		1


	//   ....[18]....
        /*0db4*/ 	.word	0x000103c0
        /*0db8*/ 	.word	0x00000003
        /*0dbc*/ 	.word	0x00000000
        /*0dc0*/ 	.short	0x010a
        /*0dc2*/ 	.byte	0x3f
	.zero		1


	//   ....[19]....
        /*0dc4*/ 	.word	0x00010430
        /*0dc8*/ 	.word	0x00000003
        /*0dcc*/ 	.word	0x00000000
        /*0dd0*/ 	.short	0x010a
        /*0dd2*/ 	.byte	0x3f
	.zero		1


	//   ....[20]....
        /*0dd4*/ 	.word	0x000104a0
        /*0dd8*/ 	.word	0x00000000
        /*0ddc*/ 	.word	0x00000000
        /*0de0*/ 	.short	0x010a
        /*0de2*/ 	.byte	0x3f
	.zero		1


	//   ....[21]....
        /*0de4*/ 	.word	0x00010580
        /*0de8*/ 	.word	0x0000000b
        /*0dec*/ 	.word	0x00000018
        /*0df0*/ 	.short	0x010a
        /*0df2*/ 	.byte	0x3f
	.zero		1


	//   ....[22]....
        /*0df4*/ 	.word	0x00010650
        /*0df8*/ 	.word	0x00000007
        /*0dfc*/ 	.word	0x00000000
        /*0e00*/ 	.short	0x010a
        /*0e02*/ 	.byte	0x3f
	.zero		1


	//   ....[23]....
        /*0e04*/ 	.word	0x000106a0
        /*0e08*/ 	.word	0x00000009
        /*0e0c*/ 	.word	0x00000000
        /*0e10*/ 	.short	0x010a
        /*0e12*/ 	.byte	0x3f
	.zero		1


	//----- nvinfo : EIATTR_NUM_MBARRIERS
	.align		4
.L_30:
        /*0e14*/ 	.byte	0x03, 0x38
        /*0e16*/ 	.short	0x0008


	//----- nvinfo : EIATTR_EXIT_INSTR_OFFSETS
	.align		4
        /*0e18*/ 	.byte	0x04, 0x1c
        /*0e1a*/ 	.short	(.L_32 - .L_31)


	//   ....[0]....
.L_31:
        /*0e1c*/ 	.word	0x000009b0


	//   ....[1]....
        /*0e20*/ 	.word	0x00001240


	//   ....[2]....
        /*0e24*/ 	.word	0x0000ed50


	//   ....[3]....
        /*0e28*/ 	.word	0x0000f2e0


	//   ....[4]....
        /*0e2c*/ 	.word	0x00010410


	//----- nvinfo : EIATTR_MAX_THREADS
	.align		4
.L_32:
        /*0e30*/ 	.byte	0x04, 0x05
        /*0e32*/ 	.short	(.L_34 - .L_33)
.L_33:
        /*0e34*/ 	.word	0x00000180
        /*0e38*/ 	.word	0x00000001
        /*0e3c*/ 	.word	0x00000001


	//----- nvinfo : EIATTR_CRS_STACK_SIZE
	.align		4
.L_34:
        /*0e40*/ 	.byte	0x04, 0x1e
        /*0e42*/ 	.short	(.L_36 - .L_35)
.L_35:
        /*0e44*/ 	.word	0x00000000


	//----- nvinfo : EIATTR_CBANK_PARAM_SIZE
	.align		4
.L_36:
        /*0e48*/ 	.byte	0x03, 0x19
        /*0e4a*/ 	.short	0x0470


	//----- nvinfo : EIATTR_PARAM_CBANK
	.align		4
        /*0e4c*/ 	.byte	0x04, 0x0a
        /*0e4e*/ 	.short	(.L_38 - .L_37)
	.align		4
.L_37:
        /*0e50*/ 	.word	index@(.nv.constant0._ZN7cutlass13device_kernelINS_4gemm6kernel13GemmUniversalIN4cute5tupleIJiiiiEEENS1_10collective13CollectiveMmaINS1_37MainloopSm90TmaGmmaWarpSpecializedFP8ILi3ENS5_IJNS4_1CILi2EEESB_NSA_ILi1EEEEEENS1_35KernelTmaWarpSpecializedCooperativeEEENS5_IJNSA_ILi128EEENSA_ILi256EEESG_EEENS_12float_e5m2_tENS5_IJlSC_lEEESJ_SK_NS4_8TiledMMAINS4_8MMA_AtomIJNS4_4SM904GMMA31MMA_64x256x32_F32E5M2E5M2_SS_TNILNSO_7ScaleInE1ELSQ_1EEEEEENS4_6LayoutINS5_IJSB_SC_SC_EEENS5_IJSC_NSA_ILi0EEESV_EEEEENS5_IJNS4_10UnderscoreESY_SY_EEEEENS4_23SM90_TMA_LOAD_MULTICASTENS4_14ComposedLayoutINS4_7SwizzleILi3ELi4ELi3EEENS4_18smem_ptr_flag_bitsILi8EEENST_INS5_IJNSA_ILi8EEESG_EEENS5_IJSG_SC_EEEEEEEvNS4_8identityES11_S1B_vS1C_EENS_8epilogue10collective6detail29Sm90TmaWarpSpecializedAdapterINS1F_15DefaultEpilogueISJ_SK_SK_NS1E_6thread17LinearCombinationISJ_Li1EffLNS1J_9ScaleType4KindE0ELNS_15FloatRoundStyleE2ESJ_EENS1_15EpilogueDefaultEEEEEvvEEEEvNT_6ParamsE)
        /*0e54*/ 	.short	0x0210
        /*0e56*/ 	.short	0x0470


	//----- nvinfo : EIATTR_SW_WAR
	.align		4
.L_38:
        /*0e58*/ 	.byte	0x04, 0x36
        /*0e5a*/ 	.short	(.L_40 - .L_39)
.L_39:
        /*0e5c*/ 	.word	0x00000008
.L_40:


//--------------------- .nv.callgraph             --------------------------
	.section	.nv.callgraph,"",@"SHT_CUDA_CALLGRAPH"
	.align	4
	.sectionentsize	8
	.align		4
        /*0000*/ 	.word	0x00000000
	.align		4
        /*0004*/ 	.word	0xffffffff
	.align		4
        /*0008*/ 	.word	0x00000000
	.align		4
        /*000c*/ 	.word	0xfffffffe
	.align		4
        /*0010*/ 	.word	0x00000000
	.align		4
        /*0014*/ 	.word	0xfffffffd
	.align		4
        /*0018*/ 	.word	0x00000000
	.align		4
        /*001c*/ 	.word	0xfffffffc


//--------------------- .nv.constant4             --------------------------
	.section	.nv.constant4,"a",@progbits
	.align	8
	.align		8
.nv.constant4:
        /*0000*/ 	.dword	_ZN39_INTERNAL_7bb8f0d3_4_k_cu_e21ea9dd_53774cuda3std3__45__cpo5beginE
	.align		8
        /*0008*/ 	.dword	_ZN39_INTERNAL_7bb8f0d3_4_k_cu_e21ea9dd_53774cuda3std3__45__cpo3endE
	.align		8
        /*0010*/ 	.dword	_ZN39_INTERNAL_7bb8f0d3_4_k_cu_e21ea9dd_53774cuda3std3__45__cpo6cbeginE
	.align		8
        /*0018*/ 	.dword	_ZN39_INTERNAL_7bb8f0d3_4_k_cu_e21ea9dd_53774cuda3std3__45__cpo4cendE
	.align		8
        /*0020*/ 	.dword	_ZN39_INTERNAL_7bb8f0d3_4_k_cu_e21ea9dd_53774cuda3std3__441_GLOBAL__N__7bb8f0d3_4_k_cu_e21ea9dd_53776ignoreE
	.align		8
        /*0028*/ 	.dword	_ZN39_INTERNAL_7bb8f0d3_4_k_cu_e21ea9dd_53774cuda3std3__419piecewise_constructE
	.align		8
        /*0030*/ 	.dword	_ZN39_INTERNAL_7bb8f0d3_4_k_cu_e21ea9dd_53774cuda3std3__48in_placeE
	.align		8
        /*0038*/ 	.dword	_ZN39_INTERNAL_7bb8f0d3_4_k_cu_e21ea9dd_53774cuda3std6ranges3__45__cpo4swapE
	.align		8
        /*0040*/ 	.dword	_ZN39_INTERNAL_7bb8f0d3_4_k_cu_e21ea9dd_53774cuda3std6ranges3__45__cpo9iter_moveE
	.align		8
        /*0048*/ 	.dword	_ZN39_INTERNAL_7bb8f0d3_4_k_cu_e21ea9dd_53774cute7productE
	.align		8
        /*0050*/ 	.dword	_ZN39_INTERNAL_7bb8f0d3_4_k_cu_e21ea9dd_53774cute1_E


//--------------------- .text._ZN7cutlass13device_kernelINS_4gemm6kernel13GemmUniversalIN4cute5tupleIJiiiiEEENS1_10collective13CollectiveMmaINS1_37MainloopSm90TmaGmmaWarpSpecializedFP8ILi3ENS5_IJNS4_1CILi2EEESB_NSA_ILi1EEEEEENS1_35KernelTmaWarpSpecializedCooperativeEEENS5_IJNSA_ILi128EEENSA_ILi256EEESG_EEENS_12float_e5m2_tENS5_IJlSC_lEEESJ_SK_NS4_8TiledMMAINS4_8MMA_AtomIJNS4_4SM904GMMA31MMA_64x256x32_F32E5M2E5M2_SS_TNILNSO_7ScaleInE1ELSQ_1EEEEEENS4_6LayoutINS5_IJSB_SC_SC_EEENS5_IJSC_NSA_ILi0EEESV_EEEEENS5_IJNS4_10UnderscoreESY_SY_EEEEENS4_23SM90_TMA_LOAD_MULTICASTENS4_14ComposedLayoutINS4_7SwizzleILi3ELi4ELi3EEENS4_18smem_ptr_flag_bitsILi8EEENST_INS5_IJNSA_ILi8EEESG_EEENS5_IJSG_SC_EEEEEEEvNS4_8identityES11_S1B_vS1C_EENS_8epilogue10collective6detail29Sm90TmaWarpSpecializedAdapterINS1F_15DefaultEpilogueISJ_SK_SK_NS1E_6thread17LinearCombinationISJ_Li1EffLNS1J_9ScaleType4KindE0ELNS_15FloatRoundStyleE2ESJ_EENS1_15EpilogueDefaultEEEEEvvEEEEvNT_6ParamsE --------------------------
	.section	.text._ZN7cutlass13device_kernelINS_4gemm6kernel13GemmUniversalIN4cute5tupleIJiiiiEEENS1_10collective13CollectiveMmaINS1_37MainloopSm90TmaGmmaWarpSpecializedFP8ILi3ENS5_IJNS4_1CILi2EEESB_NSA_ILi1EEEEEENS1_35KernelTmaWarpSpecializedCooperativeEEENS5_IJNSA_ILi128EEENSA_ILi256EEESG_EEENS_12float_e5m2_tENS5_IJlSC_lEEESJ_SK_NS4_8TiledMMAINS4_8MMA_AtomIJNS4_4SM904GMMA31MMA_64x256x32_F32E5M2E5M2_SS_TNILNSO_7ScaleInE1ELSQ_1EEEEEENS4_6LayoutINS5_IJSB_SC_SC_EEENS5_IJSC_NSA_ILi0EEESV_EEEEENS5_IJNS4_10UnderscoreESY_SY_EEEEENS4_23SM90_TMA_LOAD_MULTICASTENS4_14ComposedLayoutINS4_7SwizzleILi3ELi4ELi3EEENS4_18smem_ptr_flag_bitsILi8EEENST_INS5_IJNSA_ILi8EEESG_EEENS5_IJSG_SC_EEEEEEEvNS4_8identityES11_S1B_vS1C_EENS_8epilogue10collective6detail29Sm90TmaWarpSpecializedAdapterINS1F_15DefaultEpilogueISJ_SK_SK_NS1E_6thread17LinearCombinationISJ_Li1EffLNS1J_9ScaleType4KindE0ELNS_15FloatRoundStyleE2ESJ_EENS1_15EpilogueDefaultEEEEEvvEEEEvNT_6ParamsE,"ax",@progbits
	.align	128
.text._ZN7cutlass13device_kernelINS_4gemm6kernel13GemmUniversalIN4cute5tupleIJiiiiEEENS1_10collective13CollectiveMmaINS1_37MainloopSm90TmaGmmaWarpSpecializedFP8ILi3ENS5_IJNS4_1CILi2EEESB_NSA_ILi1EEEEEENS1_35KernelTmaWarpSpecializedCooperativeEEENS5_IJNSA_ILi128EEENSA_ILi256EEESG_EEENS_12float_e5m2_tENS5_IJlSC_lEEESJ_SK_NS4_8TiledMMAINS4_8MMA_AtomIJNS4_4SM904GMMA31MMA_64x256x32_F32E5M2E5M2_SS_TNILNSO_7ScaleInE1ELSQ_1EEEEEENS4_6LayoutINS5_IJSB_SC_SC_EEENS5_IJSC_NSA_ILi0EEESV_EEEEENS5_IJNS4_10UnderscoreESY_SY_EEEEENS4_23SM90_TMA_LOAD_MULTICASTENS4_14ComposedLayoutINS4_7SwizzleILi3ELi4ELi3EEENS4_18smem_ptr_flag_bitsILi8EEENST_INS5_IJNSA_ILi8EEESG_EEENS5_IJSG_SC_EEEEEEEvNS4_8identityES11_S1B_vS1C_EENS_8epilogue10collective6detail29Sm90TmaWarpSpecializedAdapterINS1F_15DefaultEpilogueISJ_SK_SK_NS1E_6thread17LinearCombinationISJ_Li1EffLNS1J_9ScaleType4KindE0ELNS_15FloatRoundStyleE2ESJ_EENS1_15EpilogueDefaultEEEEEvvEEEEvNT_6ParamsE:
        .type           _ZN7cutlass13device_kernelINS_4gemm6kernel13GemmUniversalIN4cute5tupleIJiiiiEEENS1_10collective13CollectiveMmaINS1_37MainloopSm90TmaGmmaWarpSpecializedFP8ILi3ENS5_IJNS4_1CILi2EEESB_NSA_ILi1EEEEEENS1_35KernelTmaWarpSpecializedCooperativeEEENS5_IJNSA_ILi128EEENSA_ILi256EEESG_EEENS_12float_e5m2_tENS5_IJlSC_lEEESJ_SK_NS4_8TiledMMAINS4_8MMA_AtomIJNS4_4SM904GMMA31MMA_64x256x32_F32E5M2E5M2_SS_TNILNSO_7ScaleInE1ELSQ_1EEEEEENS4_6LayoutINS5_IJSB_SC_SC_EEENS5_IJSC_NSA_ILi0EEESV_EEEEENS5_IJNS4_10UnderscoreESY_SY_EEEEENS4_23SM90_TMA_LOAD_MULTICASTENS4_14ComposedLayoutINS4_7SwizzleILi3ELi4ELi3EEENS4_18smem_ptr_flag_bitsILi8EEENST_INS5_IJNSA_ILi8EEESG_EEENS5_IJSG_SC_EEEEEEEvNS4_8identityES11_S1B_vS1C_EENS_8epilogue10collective6detail29Sm90TmaWarpSpecializedAdapterINS1F_15DefaultEpilogueISJ_SK_SK_NS1E_6thread17LinearCombinationISJ_Li1EffLNS1J_9ScaleType4KindE0ELNS_15FloatRoundStyleE2ESJ_EENS1_15EpilogueDefaultEEEEEvvEEEEvNT_6ParamsE,@function
        .size           _ZN7cutlass13device_kernelINS_4gemm6kernel13GemmUniversalIN4cute5tupleIJiiiiEEENS1_10collective13CollectiveMmaINS1_37MainloopSm90TmaGmmaWarpSpecializedFP8ILi3ENS5_IJNS4_1CILi2EEESB_NSA_ILi1EEEEEENS1_35KernelTmaWarpSpecializedCooperativeEEENS5_IJNSA_ILi128EEENSA_ILi256EEESG_EEENS_12float_e5m2_tENS5_IJlSC_lEEESJ_SK_NS4_8TiledMMAINS4_8MMA_AtomIJNS4_4SM904GMMA31MMA_64x256x32_F32E5M2E5M2_SS_TNILNSO_7ScaleInE1ELSQ_1EEEEEENS4_6LayoutINS5_IJSB_SC_SC_EEENS5_IJSC_NSA_ILi0EEESV_EEEEENS5_IJNS4_10UnderscoreESY_SY_EEEEENS4_23SM90_TMA_LOAD_MULTICASTENS4_14ComposedLayoutINS4_7SwizzleILi3ELi4ELi3EEENS4_18smem_ptr_flag_bitsILi8EEENST_INS5_IJNSA_ILi8EEESG_EEENS5_IJSG_SC_EEEEEEEvNS4_8identityES11_S1B_vS1C_EENS_8epilogue10collective6detail29Sm90TmaWarpSpecializedAdapterINS1F_15DefaultEpilogueISJ_SK_SK_NS1E_6thread17LinearCombinationISJ_Li1EffLNS1J_9ScaleType4KindE0ELNS_15FloatRoundStyleE2ESJ_EENS1_15EpilogueDefaultEEEEEvvEEEEvNT_6ParamsE,(.L_x_332 - _ZN7cutlass13device_kernelINS_4gemm6kernel13GemmUniversalIN4cute5tupleIJiiiiEEENS1_10collective13CollectiveMmaINS1_37MainloopSm90TmaGmmaWarpSpecializedFP8ILi3ENS5_IJNS4_1CILi2EEESB_NSA_ILi1EEEEEENS1_35KernelTmaWarpSpecializedCooperativeEEENS5_IJNSA_ILi128EEENSA_ILi256EEESG_EEENS_12float_e5m2_tENS5_IJlSC_lEEESJ_SK_NS4_8TiledMMAINS4_8MMA_AtomIJNS4_4SM904GMMA31MMA_64x256x32_F32E5M2E5M2_SS_TNILNSO_7ScaleInE1ELSQ_1EEEEEENS4_6LayoutINS5_IJSB_SC_SC_EEENS5_IJSC_NSA_ILi0EEESV_EEEEENS5_IJNS4_10UnderscoreESY_SY_EEEEENS4_23SM90_TMA_LOAD_MULTICASTENS4_14ComposedLayoutINS4_7SwizzleILi3ELi4ELi3EEENS4_18smem_ptr_flag_bitsILi8EEENST_INS5_IJNSA_ILi8EEESG_EEENS5_IJSG_SC_EEEEEEEvNS4_8identityES11_S1B_vS1C_EENS_8epilogue10collective6detail29Sm90TmaWarpSpecializedAdapterINS1F_15DefaultEpilogueISJ_SK_SK_NS1E_6thread17LinearCombinationISJ_Li1EffLNS1J_9ScaleType4KindE0ELNS_15FloatRoundStyleE2ESJ_EENS1_15EpilogueDefaultEEEEEvvEEEEvNT_6ParamsE)
        .other          _ZN7cutlass13device_kernelINS_4gemm6kernel13GemmUniversalIN4cute5tupleIJiiiiEEENS1_10collective13CollectiveMmaINS1_37MainloopSm90TmaGmmaWarpSpecializedFP8ILi3ENS5_IJNS4_1CILi2EEESB_NSA_ILi1EEEEEENS1_35KernelTmaWarpSpecializedCooperativeEEENS5_IJNSA_ILi128EEENSA_ILi256EEESG_EEENS_12float_e5m2_tENS5_IJlSC_lEEESJ_SK_NS4_8TiledMMAINS4_8MMA_AtomIJNS4_4SM904GMMA31MMA_64x256x32_F32E5M2E5M2_SS_TNILNSO_7ScaleInE1ELSQ_1EEEEEENS4_6LayoutINS5_IJSB_SC_SC_EEENS5_IJSC_NSA_ILi0EEESV_EEEEENS5_IJNS4_10UnderscoreESY_SY_EEEEENS4_23SM90_TMA_LOAD_MULTICASTENS4_14ComposedLayoutINS4_7SwizzleILi3ELi4ELi3EEENS4_18smem_ptr_flag_bitsILi8EEENST_INS5_IJNSA_ILi8EEESG_EEENS5_IJSG_SC_EEEEEEEvNS4_8identityES11_S1B_vS1C_EENS_8epilogue10collective6detail29Sm90TmaWarpSpecializedAdapterINS1F_15DefaultEpilogueISJ_SK_SK_NS1E_6thread17LinearCombinationISJ_Li1EffLNS1J_9ScaleType4KindE0ELNS_15FloatRoundStyleE2ESJ_EENS1_15EpilogueDefaultEEEEEvvEEEEvNT_6ParamsE,@"STO_CUDA_ENTRY STV_DEFAULT"
_ZN7cutlass13device_kernelINS_4gemm6kernel13GemmUniversalIN4cute5tupleIJiiiiEEENS1_10collective13CollectiveMmaINS1_37MainloopSm90TmaGmmaWarpSpecializedFP8ILi3ENS5_IJNS4_1CILi2EEESB_NSA_ILi1EEEEEENS1_35KernelTmaWarpSpecializedCooperativeEEENS5_IJNSA_ILi128EEENSA_ILi256EEESG_EEENS_12float_e5m2_tENS5_IJlSC_lEEESJ_SK_NS4_8TiledMMAINS4_8MMA_AtomIJNS4_4SM904GMMA31MMA_64x256x32_F32E5M2E5M2_SS_TNILNSO_7ScaleInE1ELSQ_1EEEEEENS4_6LayoutINS5_IJSB_SC_SC_EEENS5_IJSC_NSA_ILi0EEESV_EEEEENS5_IJNS4_10UnderscoreESY_SY_EEEEENS4_23SM90_TMA_LOAD_MULTICASTENS4_14ComposedLayoutINS4_7SwizzleILi3ELi4ELi3EEENS4_18smem_ptr_flag_bitsILi8EEENST_INS5_IJNSA_ILi8EEESG_EEENS5_IJSG_SC_EEEEEEEvNS4_8identityES11_S1B_vS1C_EENS_8epilogue10collective6detail29Sm90TmaWarpSpecializedAdapterINS1F_15DefaultEpilogueISJ_SK_SK_NS1E_6thread17LinearCombinationISJ_Li1EffLNS1J_9ScaleType4KindE0ELNS_15FloatRoundStyleE2ESJ_EENS1_15EpilogueDefaultEEEEEvvEEEEvNT_6ParamsE:
[----:B------:R-:W0:Y:S02]  /*0000*/  LDC R1, c[0x0][0x28] ;  /* 0x00000a00ff017b82 */ /* 0x000e240000000800 */
[----:B0-----:R-:W-:Y:S01]  /*0010*/  VIADD R1, R1, 0xffffff08 ;  /* 0xffffff0801017836 */ /* 0x001fe20000000000 */
[----:B------:R-:W0:Y:S01]  /*0020*/  S2R R4, SR_TID.X ;  /* 0x0000000000047919 */ /* 0x000e220000002100 */
[----:B------:R-:W-:Y:S01]  /*0030*/  ELECT P0, URZ, PT ;  /* 0x00000000003f782f */ /* 0x000fe20003800000 */
[----:B------:R-:W-:Y:S01]  /*0040*/  BSSY B0, `(.L_x_0) ;  /* 0x0000015000007945 */ /* 0x000fe20003800000 */
[--C-:B0-----:R-:W-:Y:S02]  /*0050*/  SHF.R.U32.HI R0, RZ, 0x5, R4.reuse ;  /* 0x00000005ff007819 */ /* 0x101fe40000011604 */
[----:B------:R-:W-:-:S03]  /*0060*/  SHF.R.U32.HI R2, RZ, 0x7, R4 ;  /* 0x00000007ff027819 */ /* 0x000fc60000011604 */
[----:B------:R-:W0:Y:S04]  /*0070*/  SHFL.IDX PT, R3, R0, RZ, 0x1f ;  /* 0x00001fff00037589 */ /* 0x000e2800000e0000 */
[----:B------:R-:W1:Y:S01]  /*0080*/  SHFL.IDX PT, R2, R2, RZ, 0x1f ;  /* 0x00001fff02027589 */ /* 0x000e6200000e0000 */
[----:B0-----:R-:W-:Y:S02]  /*0090*/  R2UR UR4, R3 ;  /* 0x00000000030472ca */ /* 0x001fe400000e0000 */
[----:B-1----:R-:W-:-:S11]  /*00a0*/  R2UR UR6, R2 ;  /* 0x00000000020672ca */ /* 0x002fd600000e0000 */
[----:B------:R-:W-:Y:S02]  /*00b0*/  USHF.R.S32.HI UR5, URZ, 0x1f, UR4 ;  /* 0x0000001f3f057899 */ /* 0x000fe40008011404 */
[----:B------:R-:W-:Y:S02]  /*00c0*/  ISETP.NE.OR P0, PT, RZ, UR4, !P0 ;  /* 0x00000004ff007c0c */ /* 0x000fe4000c705670 */
[----:B------:R-:W-:-:S04]  /*00d0*/  ULEA.HI UR5, UR5, UR4, URZ, 0x2 ;  /* 0x0000000405057291 */ /* 0x000fc8000f8f103f */
[----:B------:R-:W-:-:S04]  /*00e0*/  ULOP3.LUT UR5, UR5, 0xfffffffc, URZ, 0xc0, !UPT ;  /* 0xfffffffc05057892 */ /* 0x000fc8000f8ec03f */
[----:B------:R-:W-:-:S03]  /*00f0*/  UIADD3 UR8, UR4, -UR5, URZ ;  /* 0x8000000504087290 */ /* 0x000fc6000fffe03f */
[----:B------:R-:W-:Y:S09]  /*0100*/  @P0 BRA `(.L_x_1) ;  /* 0x0000000000200947 */ /* 0x000ff20003800000 */
[----:B------:R-:W-:Y:S02]  /*0110*/  ULDC.64 UR4, c[0x0][0x198] ;  /* 0x0000660000047ab9 */ /* 0x000fe40000000a00 */
[----:B------:R-:W-:Y:S02]  /*0120*/  UIADD3 UR10, UP0, UR4, 0xf0, URZ ;  /* 0x000000f0040a7890 */ /* 0x000fe4000ff1e03f */
[----:B------:R-:W-:Y:S02]  /*0130*/  UIADD3 UR4, UP1, UR4, 0x1f0, URZ ;  /* 0x000001f004047890 */ /* 0x000fe4000ff3e03f */
[----:B------:R-:W-:Y:S02]  /*0140*/  UIADD3.X UR11, URZ, UR5, URZ, UP0, !UPT ;  /* 0x000000053f0b7290 */ /* 0x000fe400087fe43f */
[----:B------:R-:W-:-:S07]  /*0150*/  UIADD3.X UR5, URZ, UR5, URZ, UP1, !UPT ;  /* 0x000000053f057290 */ /* 0x000fce0008ffe43f */
[----:B------:R0:W-:Y:S02]  /*0160*/  UTMACCTL.PF [UR10] ;  /* 0x000000000a0079b9 */ /* 0x0001e40008040000 */
[----:B------:R0:W-:Y:S02]  /*0170*/  UTMACCTL.PF [UR4] ;  /* 0x00000000040079b9 */ /* 0x0001e40008040000 */
[----:B0-----:R-:W-:Y:S01]  /*0180*/  NOP ;  /* 0x0000000000007918 */ /* 0x001fe20000000000 */
.L_x_1:
[----:B------:R-:W-:Y:S05]  /*0190*/  BSYNC B0 ;  /* 0x0000000000007941 */ /* 0x000fea0003800000 */
.L_x_0:
[----:B------:R-:W0:Y:S01]  /*01a0*/  SHFL.IDX PT, R3, R0, RZ, 0x1f ;  /* 0x00001fff00037589 */ /* 0x000e2200000e0000 */
[----:B------:R-:W-:Y:S01]  /*01b0*/  UISETP.NE.AND UP0, UPT, UR8, 0x3, UPT ;  /* 0x000000030800788c */ /* 0x000fe2000bf05270 */
[----:B------:R-:W-:Y:S01]  /*01c0*/  ISETP.NE.AND P1, PT, RZ, UR6, PT ;  /* 0x00000006ff007c0c */ /* 0x000fe2000bf25270 */
[----:B------:R-:W-:Y:S02]  /*01d0*/  UIADD3 UR10, UR6, -0x1, URZ ;  /* 0xffffffff060a7890 */ /* 0x000fe4000fffe03f */
[----:B------:R-:W-:Y:S02]  /*01e0*/  UISETP.EQ.OR UP0, UPT, UR8, URZ, !UP0 ;  /* 0x0000003f0800728c */ /* 0x000fe4000c702670 */
[----:B------:R-:W-:Y:S02]  /*01f0*/  UISETP.GE.U32.AND UP1, UPT, UR10, 0x2, UPT ;  /* 0x000000020a00788c */ /* 0x000fe4000bf26070 */
[----:B------:R-:W-:-:S04]  /*0200*/  UISETP.EQ.AND UP0, UPT, UR6, URZ, UP0 ;  /* 0x0000003f0600728c */ /* 0x000fc80008702270 */
[----:B------:R-:W-:-:S04]  /*0210*/  USEL UR13, URZ, 0x1, !UP0 ;  /* 0x000000013f0d7887 */ /* 0x000fc8000c000000 */
[----:B------:R-:W-:Y:S01]  /*0220*/  USEL UR13, UR13, 0x2, UP1 ;  /* 0x000000020d0d7887 */ /* 0x000fe20008800000 */
[----:B0-----:R-:W-:-:S13]  /*0230*/  ISETP.NE.AND P0, PT, R3, RZ, PT ;  /* 0x000000ff0300720c */ /* 0x001fda0003f05270 */
[----:B------:R-:W-:Y:S05]  /*0240*/  @P0 BRA `(.L_x_2) ;  /* 0x0000000000500947 */ /* 0x000fea0003800000 */
[----:B------:R-:W0:Y:S01]  /*0250*/  S2UR UR9, SR_CgaCtaId ;  /* 0x00000000000979c3 */ /* 0x000e220000008800 */
[----:B------:R-:W-:Y:S01]  /*0260*/  UMOV UR4, 0x400 ;  /* 0x0000040000047882 */ /* 0x000fe20000000000 */
[----:B------:R-:W-:Y:S01]  /*0270*/  UMOV UR5, 0x1 ;  /* 0x0000000100057882 */ /* 0x000fe20000000000 */
[----:B------:R-:W-:Y:S01]  /*0280*/  UMOV UR6, 0x6 ;  /* 0x0000000600067882 */ /* 0x000fe20000000000 */
[----:B------:R-:W-:Y:S01]  /*0290*/  ELECT P0, URZ, PT ;  /* 0x00000000003f782f */ /* 0x000fe20003800000 */
[----:B------:R-:W-:-:S04]  /*02a0*/  UIADD3 UR6, -UR6, 0x100000, URZ ;  /* 0x0010000006067890 */ /* 0x000fc8000fffe13f */
[----:B------:R-:W-:Y:S02]  /*02b0*/  USHF.L.U32 UR7, UR6, 0xb, URZ ;  /* 0x0000000b06077899 */ /* 0x000fe4000800063f */
[----:B------:R-:W-:Y:S02]  /*02c0*/  USHF.L.U32 UR6, UR6, 0x1, URZ ;  /* 0x0000000106067899 */ /* 0x000fe4000800063f */
[----:B0-----:R-:W-:Y:S02]  /*02d0*/  ULEA UR9, UR9, UR4, 0x18 ;  /* 0x0000000409097291 */ /* 0x001fe4000f8ec03f */
[----:B------:R-:W-:-:S04]  /*02e0*/  UIADD3 UR4, -UR5, 0x100000, URZ ;  /* 0x0010000005047890 */ /* 0x000fc8000fffe13f */
[----:B------:R-:W-:Y:S02]  /*02f0*/  USHF.L.U32 UR5, UR4, 0xb, URZ ;  /* 0x0000000b04057899 */ /* 0x000fe4000800063f */
[----:B------:R-:W-:Y:S01]  /*0300*/  USHF.L.U32 UR4, UR4, 0x1, URZ ;  /* 0x0000000104047899 */ /* 0x000fe2000800063f */
[----:B------:R-:W0:Y:S11]  /*0310*/  FENCE.VIEW.ASYNC.S ;  /* 0x00000000000073c6 */ /* 0x000e360000000000 */
[----:B0-----:R0:W1:Y:S01]  /*0320*/  SYNCS.EXCH.64 URZ, [UR9], UR4 ;  /* 0x00000004093f75b2 */ /* 0x0010620008000100 */
[----:B------:R0:W2:Y:S01]  /*0330*/  SYNCS.EXCH.64 URZ, [UR9+0x18], UR6 ;  /* 0x00001806093f75b2 */ /* 0x0000a20008000100 */
[----:B------:R0:W3:Y:S01]  /*0340*/  SYNCS.EXCH.64 URZ, [UR9+0x8], UR4 ;  /* 0x00000804093f75b2 */ /* 0x0000e20008000100 */
[----:B------:R0:W4:Y:S01]  /*0350*/  SYNCS.EXCH.64 URZ, [UR9+0x20], UR6 ;  /* 0x00002006093f75b2 */ /* 0x0001220008000100 */
[----:B------:R0:W0:Y:S01]  /*0360*/  SYNCS.EXCH.64 URZ, [UR9+0x10], UR4 ;  /* 0x00001004093f75b2 */ /* 0x0000220008000100 */
[----:B------:R0:W0:Y:S01]  /*0370*/  SYNCS.EXCH.64 URZ, [UR9+0x28], UR6 ;  /* 0x00002806093f75b2 */ /* 0x0000220008000100 */
[----:B------:R-:W-:Y:S01]  /*0380*/  NOP ;  /* 0x0000000000007918 */ /* 0x000fe20000000000 */
.L_x_2:
[----:B------:R-:W-:Y:S01]  /*0390*/  SHF.R.S32.HI R2, RZ, 0x1f, R4 ;  /* 0x0000001fff027819 */ /* 0x000fe20000011404 */
[----:B------:R-:W5:Y:S01]  /*03a0*/  SHFL.IDX PT, R0, R0, RZ, 0x1f ;  /* 0x00001fff00007589 */ /* 0x000f6200000e0000 */
[----:B0-----:R-:W0:Y:S01]  /*03b0*/  S2UR UR9, SR_CTAID.X ;  /* 0x00000000000979c3 */ /* 0x001e220000002500 */
[----:B------:R-:W-:Y:S02]  /*03c0*/  ELECT P0, URZ, PT ;  /* 0x00000000003f782f */ /* 0x000fe40003800000 */
[----:B------:R-:W-:Y:S01]  /*03d0*/  LEA.HI R2, R2, R4, RZ, 0x7 ;  /* 0x0000000402027211 */ /* 0x000fe200078f38ff */
[----:B------:R-:W-:Y:S01]  /*03e0*/  ULDC UR4, c[0x0][0x150] ;  /* 0x0000540000047ab9 */ /* 0x000fe20000000800 */
[----:B------:R-:W-:Y:S01]  /*03f0*/  SHF.R.S32.HI R6, RZ, 0x1f, R3 ;  /* 0x0000001fff067819 */ /* 0x000fe20000011403 */
[----:B------:R-:W-:Y:S01]  /*0400*/  NOP ;  /* 0x0000000000007918 */ /* 0x000fe20000000000 */
[----:B------:R-:W-:Y:S01]  /*0410*/  LOP3.LUT R2, R2, 0xffffff80, RZ, 0xc0, !PT ;  /* 0xffffff8002027812 */ /* 0x000fe200078ec0ff */
[----:B------:R-:W-:Y:S01]  /*0420*/  NOP ;  /* 0x0000000000007918 */ /* 0x000fe20000000000 */
[----:B------:R-:W-:Y:S01]  /*0430*/  LEA.HI R6, R6, R3, RZ, 0x2 ;  /* 0x0000000306067211 */ /* 0x000fe200078f10ff */
[----:B------:R-:W1:Y:S02]  /*0440*/  LDC R8, c[0x0][0x144] ;  /* 0x00005100ff087b82 */ /* 0x000e640000000800 */
[----:B------:R-:W-:Y:S01]  /*0450*/  IMAD.IADD R4, R4, 0x1, -R2 ;  /* 0x0000000104047824 */ /* 0x000fe200078e0a02 */
[----:B------:R-:W-:Y:S01]  /*0460*/  LOP3.LUT R6, R6, 0x3ffffffc, RZ, 0xc0, !PT ;  /* 0x3ffffffc06067812 */ /* 0x000fe200078ec0ff */
[----:B------:R-:W2:Y:S03]  /*0470*/  S2R R2, SR_CTAID.Y ;  /* 0x0000000000027919 */ /* 0x000ea60000002600 */
[----:B------:R-:W-:Y:S01]  /*0480*/  SHF.R.S32.HI R5, RZ, 0x1f, R4 ;  /* 0x0000001fff057819 */ /* 0x000fe20000011404 */
[----:B------:R-:W-:Y:S01]  /*0490*/  IMAD.IADD R6, R3, 0x1, -R6 ;  /* 0x0000000103067824 */ /* 0x000fe200078e0a06 */
[----:B------:R-:W3:Y:S02]  /*04a0*/  LDC R11, c[0x0][0x148] ;  /* 0x00005200ff0b7b82 */ /* 0x000ee40000000800 */
[----:B------:R-:W-:-:S02]  /*04b0*/  LEA.HI R5, R5, R4, RZ, 0x3 ;  /* 0x0000000405057211 */ /* 0x000fc400078f18ff */
[----:B-----5:R-:W-:Y:S02]  /*04c0*/  ISETP.NE.OR P0, PT, R0, RZ, !P0 ;  /* 0x000000ff0000720c */ /* 0x020fe40004705670 */
[--C-:B------:R-:W-:Y:S02]  /*04d0*/  SHF.R.S32.HI R0, RZ, 0x3, R5.reuse ;  /* 0x00000003ff007819 */ /* 0x100fe40000011405 */
[----:B------:R-:W-:Y:S02]  /*04e0*/  SHF.R.S32.HI R5, RZ, 0x1f, R5 ;  /* 0x0000001fff057819 */ /* 0x000fe40000011405 */
[----:B0-----:R-:W-:Y:S02]  /*04f0*/  I2FP.F32.U32 R7, UR9 ;  /* 0x0000000900077c45 */ /* 0x001fe40008201000 */
[----:B------:R-:W-:-:S03]  /*0500*/  LEA.HI R5, R5, R0, RZ, 0x2 ;  /* 0x0000000005057211 */ /* 0x000fc600078f10ff */
[----:B------:R-:W-:Y:S01]  /*0510*/  FMUL R7, R7, UR4 ;  /* 0x0000000407077c20 */ /* 0x000fe20008400000 */
[----:B------:R-:W-:Y:S01]  /*0520*/  LOP3.LUT R5, R5, 0xfffffffc, RZ, 0xc0, !PT ;  /* 0xfffffffc05057812 */ /* 0x000fe200078ec0ff */
[----:B------:R-:W-:Y:S01]  /*0530*/  VOTEU.ALL UP0, P0 ;  /* 0x00000000003f7886 */ /* 0x000fe20000000000 */
[----:B------:R-:W-:Y:S01]  /*0540*/  ULDC UR4, c[0x0][0x154] ;  /* 0x0000550000047ab9 */ /* 0x000fe20000000800 */
[----:B------:R-:W-:Y:S02]  /*0550*/  VOTEU.ALL UP1, P0 ;  /* 0x00000000003f7886 */ /* 0x000fe40000020000 */
[----:B------:R-:W0:Y:S01]  /*0560*/  F2I.U32.TRUNC.NTZ R7, R7 ;  /* 0x0000000700077305 */ /* 0x000e22000020f000 */
[----:B------:R-:W-:Y:S01]  /*0570*/  IMAD.IADD R5, R0, 0x1, -R5 ;  /* 0x0000000100057824 */ /* 0x000fe200078e0a05 */
[----:B------:R-:W5:Y:S01]  /*0580*/  @!UP0 S2UR UR7, SR_CgaCtaId ;  /* 0x00000000000789c3 */ /* 0x000f620000008800 */
[----:B------:R-:W-:Y:S02]  /*0590*/  @!UP0 UMOV UR6, 0x400 ;  /* 0x0000040000068882 */ /* 0x000fe40000000000 */
[----:B------:R-:W-:Y:S01]  /*05a0*/  IMAD R5, R6, 0x4, R5 ;  /* 0x0000000406057824 */ /* 0x000fe200078e0205 */
[----:B--2---:R-:W-:-:S04]  /*05b0*/  I2FP.F32.U32 R9, R2 ;  /* 0x0000000200097245 */ /* 0x004fc80000201000 */
[----:B------:R-:W-:Y:S01]  /*05c0*/  LEA.HI R0, R5, R5, RZ, 0x1 ;  /* 0x0000000505007211 */ /* 0x000fe200078f08ff */
[----:B------:R-:W-:Y:S01]  /*05d0*/  FMUL R9, R9, UR4 ;  /* 0x0000000409097c20 */ /* 0x000fe20008400000 */
[----:B------:R-:W-:Y:S02]  /*05e0*/  UMOV UR4, 0x20 ;  /* 0x0000002000047882 */ /* 0x000fe40000000000 */
[----:B------:R-:W-:Y:S01]  /*05f0*/  LOP3.LUT R6, R0, 0xfffffffe, RZ, 0xc0, !PT ;  /* 0xfffffffe00067812 */ /* 0x000fe200078ec0ff */
[----:B0-----:R-:W-:Y:S01]  /*0600*/  IMAD.MOV R13, RZ, RZ, -R7 ;  /* 0x000000ffff0d7224 */ /* 0x001fe200078e0a07 */
[----:B------:R-:W-:-:S04]  /*0610*/  @!UP0 UIADD3 UR4, -UR4, 0x100000, URZ ;  /* 0x0010000004048890 */ /* 0x000fc8000fffe13f */
[----:B------:R-:W-:Y:S02]  /*0620*/  @!UP0 USHF.L.U32 UR5, UR4, 0xb, URZ ;  /* 0x0000000b04058899 */ /* 0x000fe4000800063f */
[----:B------:R-:W-:Y:S01]  /*0630*/  @!UP0 USHF.L.U32 UR4, UR4, 0x1, URZ ;  /* 0x0000000104048899 */ /* 0x000fe2000800063f */
[----:B------:R-:W0:Y:S01]  /*0640*/  F2I.U32.TRUNC.NTZ R9, R9 ;  /* 0x0000000900097305 */ /* 0x000e22000020f000 */
[----:B-1----:R-:W-:Y:S02]  /*0650*/  IMAD R0, R8, R13, UR9 ;  /* 0x0000000908007e24 */ /* 0x002fe4000f8e020d */
[C---:B------:R-:W-:Y:S02]  /*0660*/  IMAD.IADD R7, R5.reuse, 0x1, -R6 ;  /* 0x0000000105077824 */ /* 0x040fe400078e0a06 */
[----:B------:R-:W-:-:S03]  /*0670*/  IMAD.SHL.U32 R6, R5, 0x4, RZ ;  /* 0x0000000405067824 */ /* 0x000fc600078e00ff */
[----:B------:R-:W-:Y:S01]  /*0680*/  ISETP.NE.AND P2, PT, R7, R0, PT ;  /* 0x000000000700720c */ /* 0x000fe20003f45270 */
[----:B-----5:R-:W-:Y:S01]  /*0690*/  @!UP0 ULEA UR6, UR7, UR6, 0x18 ;  /* 0x0000000607068291 */ /* 0x020fe2000f8ec03f */
[----:B------:R-:W-:Y:S01]  /*06a0*/  LOP3.LUT R10, R5, 0xc, R6, 0x78, !PT ;  /* 0x0000000c050a7812 */ /* 0x000fe200078e7806 */
[----:B------:R-:W1:Y:S01]  /*06b0*/  LDC R7, c[0x0][0x140] ;  /* 0x00005000ff077b82 */ /* 0x000e620000000800 */
[----:B------:R-:W-:Y:S01]  /*06c0*/  VOTEU.ALL UP0, P0 ;  /* 0x00000000003f7886 */ /* 0x000fe20000000000 */
[----:B------:R-:W-:Y:S01]  /*06d0*/  LOP3.LUT P0, RZ, R4, 0x7, RZ, 0xc0, !PT ;  /* 0x0000000704ff7812 */ /* 0x000fe2000780c0ff */
[----:B0-----:R-:W-:Y:S01]  /*06e0*/  IMAD.MOV R12, RZ, RZ, -R9 ;  /* 0x000000ffff0c7224 */ /* 0x001fe200078e0a09 */
[----:B------:R0:W-:Y:S01]  /*06f0*/  STL [R1+0x74], R10 ;  /* 0x0000740a01007387 */ /* 0x0001e20000100800 */
[----:B------:R-:W-:Y:S01]  /*0700*/  IMAD.MOV.U32 R4, RZ, RZ, 0x1 ;  /* 0x00000001ff047424 */ /* 0x000fe200078e00ff */
[----:B------:R-:W-:Y:S01]  /*0710*/  ISETP.LT.U32.AND P0, PT, R10, 0x4, !P0 ;  /* 0x000000040a00780c */ /* 0x000fe20004701070 */
[----:B---3--:R-:W-:-:S03]  /*0720*/  IMAD R6, R11, R12, R2 ;  /* 0x0000000c0b067224 */ /* 0x008fc600078e0202 */
[----:B------:R-:W-:Y:S01]  /*0730*/  @P2 LEA.HI R5, R10, R10, RZ, 0x1 ;  /* 0x0000000a0a052211 */ /* 0x000fe200078f08ff */
[----:B------:R-:W2:Y:S02]  /*0740*/  FENCE.VIEW.ASYNC.S ;  /* 0x00000000000073c6 */ /* 0x000ea40000000000 */
[----:B--2---:R0:W2:Y:S01]  /*0750*/  @!UP0 SYNCS.EXCH.64 URZ, [UR6+0x40], UR4 ;  /* 0x00004004063f85b2 */ /* 0x0040a20008000100 */
[----:B------:R-:W-:-:S04]  /*0760*/  @P2 SHF.R.S32.HI R5, RZ, 0x1, R5 ;  /* 0x00000001ff052819 */ /* 0x000fc80000011405 */
[----:B------:R-:W-:Y:S02]  /*0770*/  @P2 ISETP.NE.AND P3, PT, R5, R6, PT ;  /* 0x000000060500220c */ /* 0x000fe40003f65270 */
[----:B------:R-:W-:Y:S02]  /*0780*/  SEL R5, RZ, 0x1, !P0 ;  /* 0x00000001ff057807 */ /* 0x000fe40004000000 */
[----:B------:R-:W-:Y:S02]  /*0790*/  @P2 SEL R4, RZ, 0x1, P3 ;  /* 0x00000001ff042807 */ /* 0x000fe40001800000 */
[----:B-1----:R-:W-:Y:S02]  /*07a0*/  ISETP.EQ.U32.AND P4, PT, R7, 0x1, PT ;  /* 0x000000010700780c */ /* 0x002fe40003f82070 */
[----:B------:R-:W-:Y:S01]  /*07b0*/  LOP3.LUT R4, R4, R5, RZ, 0xc0, !PT ;  /* 0x0000000504047212 */ /* 0x000fe200078ec0ff */
[----:B------:R0:W1:Y:S01]  /*07c0*/  @!UP1 SYNCS.EXCH.64 URZ, [UR6+0x48], UR4 ;  /* 0x00004804063f95b2 */ /* 0x0000620008000100 */
[----:B------:R-:W-:-:S03]  /*07d0*/  NOP ;  /* 0x0000000000007918 */ /* 0x000fc60000000000 */
[----:B------:R0:W-:Y:S06]  /*07e0*/  STL [R1+0x70], R4 ;  /* 0x0000700401007387 */ /* 0x0001ec0000100800 */
[----:B--2---:R-:W-:Y:S05]  /*07f0*/  @!P4 BRA `(.L_x_3) ;  /* 0x000000000008c947 */ /* 0x004fea0003800000 */
[----:B-1--4-:R-:W-:Y:S01]  /*0800*/  UCGABAR_ARV ;  /* 0x00000000000079c7 */ /* 0x012fe20008000000 */
[----:B------:R-:W-:Y:S05]  /*0810*/  BRA `(.L_x_4) ;  /* 0x0000000000047947 */ /* 0x000fea0003800000 */
.L_x_3:
[----:B-1--4-:R-:W-:Y:S01]  /*0820*/  NOP ;  /* 0x0000000000007918 */ /* 0x012fe20000000000 */
.L_x_4:
[----:B------:R-:W1:Y:S01]  /*0830*/  LDC R3, c[0x0][0x65c] ;  /* 0x00019700ff037b82 */ /* 0x000e620000000800 */
[----:B0-----:R-:W-:Y:S02]  /*0840*/  IMAD.U32 R4, RZ, RZ, UR9 ;  /* 0x00000009ff047e24 */ /* 0x001fe4000f8e00ff */
[----:B------:R-:W-:Y:S01]  /*0850*/  IMAD.MOV.U32 R5, RZ, RZ, RZ ;  /* 0x000000ffff057224 */ /* 0x000fe200078e00ff */
[----:B-1----:R-:W-:-:S13]  /*0860*/  ISETP.NE.AND P2, PT, R3, 0x1, PT ;  /* 0x000000010300780c */ /* 0x002fda0003f45270 */
[----:B------:R-:W0:Y:S01]  /*0870*/  @P2 LDC R7, c[0x0][0x10] ;  /* 0x00000400ff072b82 */ /* 0x000e220000000800 */
[----:B------:R-:W-:Y:S02]  /*0880*/  @P2 IMAD.MOV.U32 R3, RZ, RZ, RZ ;  /* 0x000000ffff032224 */ /* 0x000fe400078e00ff */
[----:B------:R-:W-:-:S05]  /*0890*/  @P2 IMAD.MOV.U32 R13, RZ, RZ, RZ ;  /* 0x000000ffff0d2224 */ /* 0x000fca00078e00ff */
[----:B------:R-:W1:Y:S01]  /*08a0*/  @!P2 LDC R9, c[0x0][0xc] ;  /* 0x00000300ff09ab82 */ /* 0x000e620000000800 */
[----:B0-----:R-:W-:-:S04]  /*08b0*/  @P2 IMAD.WIDE.U32 R6, R7, UR9, R2 ;  /* 0x0000000907062c25 */ /* 0x001fc8000f8e0002 */
[----:B------:R-:W-:Y:S02]  /*08c0*/  @P2 IMAD.MOV.U32 R19, RZ, RZ, R6 ;  /* 0x000000ffff132224 */ /* 0x000fe400078e0006 */
[----:B------:R-:W-:Y:S02]  /*08d0*/  @P2 IMAD.IADD R23, R7, 0x1, R13 ;  /* 0x0000000107172824 */ /* 0x000fe400078e020d */
[----:B-1----:R-:W-:-:S04]  /*08e0*/  @!P2 IMAD.WIDE.U32 R4, R2, R9, R4 ;  /* 0x000000090204a225 */ /* 0x002fc800078e0004 */
[----:B------:R-:W-:Y:S02]  /*08f0*/  @!P2 IMAD.MOV.U32 R19, RZ, RZ, R4 ;  /* 0x000000ffff13a224 */ /* 0x000fe400078e0004 */
[----:B------:R-:W-:-:S03]  /*0900*/  @!P2 IMAD.MOV.U32 R23, RZ, RZ, R5 ;  /* 0x000000ffff17a224 */ /* 0x000fc600078e0005 */
[----:B------:R0:W-:Y:S04]  /*0910*/  STL [R1+0x7c], R19 ;  /* 0x00007c1301007387 */ /* 0x0001e80000100800 */
[----:B------:R0:W-:Y:S01]  /*0920*/  STL [R1+0x78], R23 ;  /* 0x0000781701007387 */ /* 0x0001e20000100800 */
[----:B------:R-:W-:Y:S05]  /*0930*/  @!P4 BRA `(.L_x_5) ;  /* 0x00000000000cc947 */ /* 0x000fea0003800000 */
[----:B------:R-:W-:Y:S01]  /*0940*/  UCGABAR_WAIT ;  /* 0x0000000000007dc7 */ /* 0x000fe20008000000 */
[----:B------:R-:W-:Y:S01]  /*0950*/  CCTL.IVALL ;  /* 0x00000000ff00798f */ /* 0x000fe20002000000 */
[----:B------:R-:W-:Y:S05]  /*0960*/  BRA `(.L_x_6) ;  /* 0x0000000000047947 */ /* 0x000fea0003800000 */
.L_x_5:
[----:B------:R-:W-:Y:S06]  /*0970*/  BAR.SYNC.DEFER_BLOCKING 0x0 ;  /* 0x0000000000007b1d */ /* 0x000fec0000010000 */
.L_x_6:
[----:B------:R-:W-:Y:S05]  /*0980*/  @!P1 BRA `(.L_x_7) ;  /* 0x000000e000f49947 */ /* 0x000fea0003800000 */
[----:B------:R-:W-:-:S06]  /*0990*/  UISETP.GT.U32.AND UP0, UPT, UR10, 0x1, UPT ;  /* 0x000000010a00788c */ /* 0x000fcc000bf04070 */
[----:B------:R-:W-:-:S13]  /*09a0*/  PLOP3.LUT P0, PT, PT, PT, UP0, 0x80, 0x0 ;  /* 0x000000000000781c */ /* 0x000fda0003f0f008 */
[----:B------:R-:W-:Y:S05]  /*09b0*/  @P0 EXIT ;  /* 0x000000000000094d */ /* 0x000fea0003800000 */
[----:B------:R-:W-:Y:S01]  /*09c0*/  IMAD.MOV.U32 R6, RZ, RZ, -0x1 ;  /* 0xffffffffff067424 */ /* 0x000fe200078e00ff */
[----:B------:R-:W-:Y:S01]  /*09d0*/  ULDC.64 UR4, c[0x0][0x650] ;  /* 0x0001940000047ab9 */ /* 0x000fe20000000a00 */
[----:B------:R-:W-:Y:S01]  /*09e0*/  IMAD.MOV.U32 R5, RZ, RZ, -0x1 ;  /* 0xffffffffff057424 */ /* 0x000fe200078e00ff */
[----:B------:R-:W-:Y:S01]  /*09f0*/  ISETP.GE.U32.AND P0, PT, R19, UR4, PT ;  /* 0x0000000413007c0c */ /* 0x000fe2000bf06070 */
[----:B------:R-:W-:Y:S01]  /*0a00*/  UMOV UR22, 0xffffffff ;  /* 0xffffffff00167882 */ /* 0x000fe20000000000 */
[----:B------:R1:W-:Y:S01]  /*0a10*/  STL [R1+0x84], R6 ;  /* 0x0000840601007387 */ /* 0x0003e20000100800 */
[----:B------:R-:W-:Y:S02]  /*0a20*/  PRMT R4, RZ, 0x7610, R4 ;  /* 0x00007610ff047816 */ /* 0x000fe40000000004 */
[----:B------:R-:W-:Y:S01]  /*0a30*/  ISETP.GE.U32.AND.EX P0, PT, R23, UR5, PT, P0 ;  /* 0x0000000517007c0c */ /* 0x000fe2000bf06100 */
[----:B------:R1:W-:-:S12]  /*0a40*/  STL [R1+0x80], R5 ;  /* 0x0000800501007387 */ /* 0x0003d80000100800 */
[----:B-1----:R-:W-:Y:S05]  /*0a50*/  @P0 BRA `(.L_x_8) ;  /* 0x0000000400380947 */ /* 0x002fea0003800000 */
[----:B------:R-:W1:Y:S01]  /*0a60*/  LDC.64 R14, c[0x0][0x628] ;  /* 0x00018a00ff0e7b82 */ /* 0x000e620000000a00 */
[----:B------:R-:W-:Y:S02]  /*0a70*/  IMAD.MOV.U32 R4, RZ, RZ, R19 ;  /* 0x000000ffff047224 */ /* 0x000fe400078e0013 */
[----:B------:R-:W-:-:S05]  /*0a80*/  IMAD.MOV.U32 R5, RZ, RZ, R23 ;  /* 0x000000ffff057224 */ /* 0x000fca00078e0017 */
[----:B------:R-:W2:Y:S08]  /*0a90*/  LDC R10, c[0x0][0x630] ;  /* 0x00018c00ff0a7b82 */ /* 0x000eb00000000800 */
[----:B------:R-:W3:Y:S01]  /*0aa0*/  LDC.64 R16, c[0x0][0x620] ;  /* 0x00018800ff107b82 */ /* 0x000ee20000000a00 */
[----:B-1----:R-:W-:-:S04]  /*0ab0*/  ISETP.NE.U32.AND P0, PT, R14, RZ, PT ;  /* 0x000000ff0e00720c */ /* 0x002fc80003f05070 */
[----:B------:R-:W-:-:S13]  /*0ac0*/  ISETP.NE.AND.EX P0, PT, R15, RZ, PT, P0 ;  /* 0x000000ff0f00720c */ /* 0x000fda0003f05300 */
[----:B--23--:R-:W-:Y:S05]  /*0ad0*/  @!P0 BRA `(.L_x_9) ;  /* 0x0000000000288947 */ /* 0x00cfea0003800000 */
[----:B------:R-:W1:Y:S02]  /*0ae0*/  LDC R9, c[0x0][0x634] ;  /* 0x00018d00ff097b82 */ /* 0x000e640000000800 */
[----:B-1----:R-:W-:-:S05]  /*0af0*/  IADD3 R9, P0, R19, R9, RZ ;  /* 0x0000000913097210 */ /* 0x002fca0007f1e0ff */
[----:B------:R-:W-:-:S04]  /*0b00*/  IMAD.X R13, RZ, RZ, R23, P0 ;  /* 0x000000ffff0d7224 */ /* 0x000fc800000e0617 */
[----:B------:R-:W-:-:S04]  /*0b10*/  IMAD.WIDE.U32 R4, R13, R14, RZ ;  /* 0x0000000e0d047225 */ /* 0x000fc800078e00ff */
[----:B------:R-:W-:-:S04]  /*0b20*/  IMAD.WIDE.U32 R6, P0, R9, R15, R4 ;  /* 0x0000000f09067225 */ /* 0x000fc80007800004 */
[----:B------:R-:W-:-:S04]  /*0b30*/  IMAD.WIDE.U32 R4, R9, R14, RZ ;  /* 0x0000000e09047225 */ /* 0x000fc800078e00ff */
[----:B------:R-:W-:Y:S01]  /*0b40*/  IMAD.X R9, RZ, RZ, RZ, P0 ;  /* 0x000000ffff097224 */ /* 0x000fe200000e06ff */
[----:B------:R-:W-:Y:S01]  /*0b50*/  IADD3 RZ, P0, R5, R6, RZ ;  /* 0x0000000605ff7210 */ /* 0x000fe20007f1e0ff */
[----:B------:R-:W-:-:S04]  /*0b60*/  IMAD.MOV.U32 R8, RZ, RZ, R7 ;  /* 0x000000ffff087224 */ /* 0x000fc800078e0007 */
[----:B------:R-:W-:-:S08]  /*0b70*/  IMAD.WIDE.U32.X R4, R13, R15, R8, P0 ;  /* 0x0000000f0d047225 */ /* 0x000fd000000e0408 */
.L_x_9:
[----:B------:R-:W1:Y:S01]  /*0b80*/  LDC.64 R20, c[0x0][0x640] ;  /* 0x00019000ff147b82 */ /* 0x000e620000000a00 */
[-C--:B------:R-:W-:Y:S01]  /*0b90*/  SHF.R.U64 R22, R4, R10.reuse, R5 ;  /* 0x0000000a04167219 */ /* 0x080fe20000001205 */
[----:B------:R-:W-:Y:S01]  /*0ba0*/  IMAD.MOV.U32 R4, RZ, RZ, R19 ;  /* 0x000000ffff047224 */ /* 0x000fe200078e0013 */
[----:B------:R-:W-:Y:S01]  /*0bb0*/  SHF.R.U32.HI R3, RZ, R10, R5 ;  /* 0x0000000aff037219 */ /* 0x000fe20000011605 */
[----:B------:R-:W-:Y:S01]  /*0bc0*/  IMAD.MOV.U32 R5, RZ, RZ, R23 ;  /* 0x000000ffff057224 */ /* 0x000fe200078e0017 */
[----:B------:R-:W-:Y:S01]  /*0bd0*/  IADD3 R7, P0, RZ, -R22, RZ ;  /* 0x80000016ff077210 */ /* 0x000fe20007f1e0ff */
[----:B0-----:R-:W-:Y:S02]  /*0be0*/  IMAD R23, R11, R12, R2 ;  /* 0x0000000c0b177224 */ /* 0x001fe400078e0202 */
[----:B------:R-:W0:Y:S01]  /*0bf0*/  LDC R8, c[0x0][0x618] ;  /* 0x00018600ff087b82 */ /* 0x000e220000000800 */
[----:B------:R-:W-:Y:S02]  /*0c00*/  IMAD.MOV.U32 R11, RZ, RZ, 0x1 ;  /* 0x00000001ff0b7424 */ /* 0x000fe400078e00ff */
[----:B------:R-:W-:-:S02]  /*0c10*/  IMAD.X R3, RZ, RZ, ~R3, P0 ;  /* 0x000000ffff037224 */ /* 0x000fc400000e0e03 */
[----:B------:R-:W-:-:S03]  /*0c20*/  IMAD.WIDE.U32 R4, R7, R16, R4 ;  /* 0x0000001007047225 */ /* 0x000fc600078e0004 */
[----:B------:R-:W2:Y:S01]  /*0c30*/  LDC R14, c[0x0][0x608] ;  /* 0x00018200ff0e7b82 */ /* 0x000ea20000000800 */
[----:B------:R-:W-:-:S04]  /*0c40*/  IMAD R6, R3, R16, RZ ;  /* 0x0000001003067224 */ /* 0x000fc800078e02ff */
[----:B------:R-:W-:-:S03]  /*0c50*/  IMAD R3, R7, R17, R6 ;  /* 0x0000001107037224 */ /* 0x000fc600078e0206 */
[----:B------:R-:W3:Y:S01]  /*0c60*/  LDC R18, c[0x0][0x658] ;  /* 0x00019600ff127b82 */ /* 0x000ee20000000800 */
[----:B------:R-:W-:Y:S01]  /*0c70*/  IMAD.IADD R3, R5, 0x1, R3 ;  /* 0x0000000105037824 */ /* 0x000fe200078e0203 */
[----:B-1----:R-:W-:Y:S01]  /*0c80*/  ISETP.NE.U32.AND P0, PT, R20, RZ, PT ;  /* 0x000000ff1400720c */ /* 0x002fe20003f05070 */
[----:B------:R-:W-:-:S03]  /*0c90*/  IMAD.MOV.U32 R5, RZ, RZ, -0x1 ;  /* 0xffffffffff057424 */ /* 0x000fc600078e00ff */
[----:B------:R-:W-:Y:S02]  /*0ca0*/  ISETP.NE.AND.EX P0, PT, R21, RZ, PT, P0 ;  /* 0x000000ff1500720c */ /* 0x000fe40003f05300 */
[----:B------:R-:W1:Y:S01]  /*0cb0*/  LDC R13, c[0x0][0x600] ;  /* 0x00018000ff0d7b82 */ /* 0x000e620000000800 */
[-CC-:B0-----:R-:W-:Y:S02]  /*0cc0*/  SHF.R.U64 R10, R4, R8.reuse, R3.reuse ;  /* 0x00000008040a7219 */ /* 0x181fe40000001203 */
[----:B------:R-:W-:-:S05]  /*0cd0*/  SHF.R.U32.HI R3, RZ, R8, R3 ;  /* 0x00000008ff037219 */ /* 0x000fca0000011603 */
[----:B------:R-:W0:Y:S01]  /*0ce0*/  LDC R15, c[0x0][0x648] ;  /* 0x00019200ff0f7b82 */ /* 0x000e220000000800 */
[-CC-:B--2---:R-:W-:Y:S02]  /*0cf0*/  SHF.R.U64 R19, R10, R14.reuse, R3.reuse ;  /* 0x0000000e0a137219 */ /* 0x184fe40000001203 */
[----:B------:R-:W-:-:S05]  /*0d00*/  SHF.R.U32.HI R3, RZ, R14, R3 ;  /* 0x0000000eff037219 */ /* 0x000fca0000011603 */
[----:B------:R-:W2:Y:S01]  /*0d10*/  LDC R17, c[0x0][0x638] ;  /* 0x00018e00ff117b82 */ /* 0x000ea20000000800 */
[-C--:B---3--:R-:W-:Y:S02]  /*0d20*/  SHF.L.U32 R2, R5, R18.reuse, RZ ;  /* 0x0000001205027219 */ /* 0x088fe400000006ff */
[--C-:B------:R-:W-:Y:S02]  /*0d30*/  SHF.R.U64 R12, R19, R18, R3.reuse ;  /* 0x00000012130c7219 */ /* 0x100fe40000001203 */
[----:B------:R-:W-:Y:S02]  /*0d40*/  LOP3.LUT R8, RZ, R2, RZ, 0x33, !PT ;  /* 0x00000002ff087212 */ /* 0x000fe400078e33ff */
[----:B------:R-:W-:Y:S01]  /*0d50*/  SHF.R.U32.HI R3, RZ, R18, R3 ;  /* 0x00000012ff037219 */ /* 0x000fe20000011603 */
[----:B------:R-:W3:Y:S01]  /*0d60*/  LDC R16, c[0x0][0x610] ;  /* 0x00018400ff107b82 */ /* 0x000ee20000000800 */
[----:B------:R-:W-:Y:S01]  /*0d70*/  IMAD.MOV.U32 R2, RZ, RZ, R12 ;  /* 0x000000ffff027224 */ /* 0x000fe200078e000c */
[----:B------:R-:W-:Y:S06]  /*0d80*/  @!P0 BRA `(.L_x_10) ;  /* 0x0000000000288947 */ /* 0x000fec0003800000 */
[----:B------:R-:W4:Y:S02]  /*0d90*/  LDC R7, c[0x0][0x64c] ;  /* 0x00019300ff077b82 */ /* 0x000f240000000800 */
[----:B----4-:R-:W-:-:S05]  /*0da0*/  IADD3 R7, P0, R12, R7, RZ ;  /* 0x000000070c077210 */ /* 0x010fca0007f1e0ff */
        /* <DEDUP_REMOVED lines=8> */
.L_x_10:
[----:B0-----:R-:W-:Y:S01]  /*0e30*/  SHF.R.U64 R4, R2, R15, R3 ;  /* 0x0000000f02047219 */ /* 0x001fe20000001203 */
[----:B-1----:R-:W-:Y:S01]  /*0e40*/  VIADD R5, R13, 0xffffffff ;  /* 0xffffffff0d057836 */ /* 0x002fe20000000000 */
[----:B------:R-:W-:Y:S02]  /*0e50*/  SHF.L.U32 R2, R11, R18, RZ ;  /* 0x000000120b027219 */ /* 0x000fe400000006ff */
[----:B------:R-:W-:Y:S01]  /*0e60*/  LOP3.LUT R3, R19, R8, RZ, 0xc0, !PT ;  /* 0x0000000813037212 */ /* 0x000fe200078ec0ff */
[----:B------:R-:W-:Y:S01]  /*0e70*/  IMAD.MOV R6, RZ, RZ, -R4 ;  /* 0x000000ffff067224 */ /* 0x000fe200078e0a04 */
[----:B------:R-:W-:Y:S02]  /*0e80*/  SEL R0, R0, R23, !P2 ;  /* 0x0000001700007207 */ /* 0x000fe40005000000 */
[----:B------:R-:W-:Y:S01]  /*0e90*/  LOP3.LUT R5, R10, R5, RZ, 0xc0, !PT ;  /* 0x000000050a057212 */ /* 0x000fe200078ec0ff */
[----:B------:R-:W-:Y:S01]  /*0ea0*/  IMAD R3, R2, R4, R3 ;  /* 0x0000000402037224 */ /* 0x000fe200078e0203 */
[----:B------:R-:W-:Y:S01]  /*0eb0*/  R2UR UR22, R22 ;  /* 0x00000000161672ca */ /* 0x000fe200000e0000 */
[----:B--2---:R-:W-:-:S02]  /*0ec0*/  IMAD R2, R6, R17, R12 ;  /* 0x0000001106027224 */ /* 0x004fc400078e020c */
[----:B---3--:R-:W-:Y:S02]  /*0ed0*/  IMAD R0, R3, R16, R0 ;  /* 0x0000001003007224 */ /* 0x008fe400078e0200 */
[----:B------:R-:W-:Y:S02]  /*0ee0*/  IMAD R3, R2, R13, R5 ;  /* 0x0000000d02037224 */ /* 0x000fe400078e0205 */
[----:B------:R-:W-:-:S03]  /*0ef0*/  IMAD.MOV.U32 R4, RZ, RZ, 0x1 ;  /* 0x00000001ff047424 */ /* 0x000fc600078e00ff */
[----:B------:R-:W-:Y:S02]  /*0f00*/  SEL R2, R3, R0, !P2 ;  /* 0x0000000003027207 */ /* 0x000fe40005000000 */
[----:B------:R-:W-:-:S03]  /*0f10*/  SEL R0, R0, R3, !P2 ;  /* 0x0000000300007207 */ /* 0x000fc60005000000 */
[----:B------:R1:W-:Y:S04]  /*0f20*/  STL [R1+0x80], R2 ;  /* 0x0000800201007387 */ /* 0x0003e80000100800 */
[----:B------:R1:W-:Y:S02]  /*0f30*/  STL [R1+0x84], R0 ;  /* 0x0000840001007387 */ /* 0x0003e40000100800 */
.L_x_8:
[----:B------:R-:W-:-:S08]  /*0f40*/  NOP ;  /* 0x0000000000007918 */ /* 0x000fd00000000000 */
[----:B------:R-:W2:Y:S02]  /*0f50*/  USETMAXREG.TRY_ALLOC.CTAPOOL UP0, 0xe8 ;  /* 0x000000e8000079c8 */ /* 0x000ea40008000600 */
[----:B--2---:R-:W-:-:S13]  /*0f60*/  PLOP3.LUT P0, PT, PT, PT, UP0, 0x80, 0x0 ;  /* 0x000000000000781c */ /* 0x004fda0003f0f008 */
[----:B------:R-:W-:Y:S05]  /*0f70*/  @!P0 BRA `(.L_x_8) ;  /* 0xfffffffc00f08947 */ /* 0x000fea000383ffff */
[----:B------:R-:W-:Y:S01]  /*0f80*/  ULDC.64 UR4, c[0x0][0x598] ;  /* 0x0001660000047ab9 */ /* 0x000fe20000000a00 */
[----:B------:R-:W-:Y:S01]  /*0f90*/  ULDC.64 UR18, c[0x0][0x208] ;  /* 0x0000820000127ab9 */ /* 0x000fe20000000a00 */
[----:B------:R-:W-:-:S04]  /*0fa0*/  ISETP.NE.U32.AND P0, PT, RZ, UR4, PT ;  /* 0x00000004ff007c0c */ /* 0x000fc8000bf05070 */
[----:B------:R-:W-:-:S13]  /*0fb0*/  ISETP.NE.AND.EX P0, PT, RZ, UR5, PT, P0 ;  /* 0x00000005ff007c0c */ /* 0x000fda000bf05300 */
[----:B------:R-:W-:Y:S05]  /*0fc0*/  @!P0 BRA `(.L_x_11) ;  /* 0x0000000000208947 */ /* 0x000fea0003800000 */
[----:B-1----:R-:W1:Y:S02]  /*0fd0*/  LDC.64 R2, c[0x0][0x598] ;  /* 0x00016600ff027b82 */ /* 0x002e640000000a00 */
[----:B-1----:R-:W2:Y:S02]  /*0fe0*/  LDG.E.64 R2, desc[UR18][R2.64] ;  /* 0x0000001202027981 */ /* 0x002ea4000c1e1b00 */
[----:B--2---:R-:W-:-:S04]  /*0ff0*/  ISETP.NE.U32.AND P0, PT, R2, RZ, PT ;  /* 0x000000ff0200720c */ /* 0x004fc80003f05070 */
[----:B------:R-:W-:-:S13]  /*1000*/  ISETP.NE.AND.EX P0, PT, R3, RZ, PT, P0 ;  /* 0x000000ff0300720c */ /* 0x000fda0003f05300 */
[----:B------:R-:W-:Y:S05]  /*1010*/  @!P0 BRA `(.L_x_11) ;  /* 0x00000000000c8947 */ /* 0x000fea0003800000 */
[----:B------:R-:W2:Y:S02]  /*1020*/  LD.E R2, desc[UR18][R2.64] ;  /* 0x0000001202027980 */ /* 0x000ea4000c101900 */
[----:B--2---:R-:W-:Y:S01]  /*1030*/  R2UR UR20, R2 ;  /* 0x00000000021472ca */ /* 0x004fe200000e0000 */
[----:B------:R-:W-:-:S14]  /*1040*/  BRA `(.L_x_12) ;  /* 0x0000000000247947 */ /* 0x000fdc0003800000 */
.L_x_11:
[----:B------:R-:W-:Y:S02]  /*1050*/  ULDC.64 UR4, c[0x0][0x588] ;  /* 0x0001620000047ab9 */ /* 0x000fe40000000a00 */
[----:B------:R-:W-:-:S04]  /*1060*/  ISETP.NE.U32.AND P0, PT, RZ, UR4, PT ;  /* 0x00000004ff007c0c */ /* 0x000fc8000bf05070 */
[----:B------:R-:W-:-:S13]  /*1070*/  ISETP.NE.AND.EX P0, PT, RZ, UR5, PT, P0 ;  /* 0x00000005ff007c0c */ /* 0x000fda000bf05300 */
[----:B------:R-:W-:Y:S05]  /*1080*/  @!P0 BRA `(.L_x_13) ;  /* 0x0000000000108947 */ /* 0x000fea0003800000 */
[----:B-1----:R-:W1:Y:S02]  /*1090*/  LDC.64 R2, c[0x0][0x588] ;  /* 0x00016200ff027b82 */ /* 0x002e640000000a00 */
[----:B-1----:R-:W2:Y:S02]  /*10a0*/  LDG.E R2, desc[UR18][R2.64] ;  /* 0x0000001202027981 */ /* 0x002ea4000c1e1900 */
[----:B--2---:R-:W-:Y:S01]  /*10b0*/  R2UR UR20, R2 ;  /* 0x00000000021472ca */ /* 0x004fe200000e0000 */
[----:B------:R-:W-:-:S14]  /*10c0*/  BRA `(.L_x_12) ;  /* 0x0000000000047947 */ /* 0x000fdc0003800000 */
.L_x_13:
[----:B------:R-:W-:-:S05]  /*10d0*/  ULDC UR20, c[0x0][0x580] ;  /* 0x0001600000147ab9 */ /* 0x000fca0000000800 */
.L_x_12:
[----:B------:R-:W-:Y:S02]  /*10e0*/  ULDC.64 UR4, c[0x0][0x5a0] ;  /* 0x0001680000047ab9 */ /* 0x000fe40000000a00 */
        /* <DEDUP_REMOVED lines=11> */
.L_x_14:
        /* <DEDUP_REMOVED lines=8> */
.L_x_16:
[----:B------:R-:W-:-:S05]  /*1220*/  ULDC UR21, c[0x0][0x584] ;  /* 0x0001610000157ab9 */ /* 0x000fca0000000800 */
.L_x_15:
[----:B------:R-:W-:-:S13]  /*1230*/  LOP3.LUT P0, RZ, R4, 0xff, RZ, 0xc0, !PT ;  /* 0x000000ff04ff7812 */ /* 0x000fda000780c0ff */
[----:B------:R-:W-:Y:S05]  /*1240*/  @!P0 EXIT ;  /* 0x000000000000894d */ /* 0x000fea0003800000 */
[----:B------:R-:W-:Y:S01]  /*1250*/  ULDC UR4, c[0x0][0x28c] ;  /* 0x0000a30000047ab9 */ /* 0x000fe20000000800 */
[----:B------:R-:W-:Y:S02]  /*1260*/  ULOP3.LUT UR23, UR13, 0x1, URZ, 0xfc, !UPT ;  /* 0x000000010d177892 */ /* 0x000fe4000f8efc3f */
[----:B------:R-:W-:-:S04]  /*1270*/  UIADD3 UR4, UR4, 0x7f, URZ ;  /* 0x0000007f04047890 */ /* 0x000fc8000fffe03f */
[----:B------:R-:W-:-:S04]  /*1280*/  USHF.R.S32.HI UR5, URZ, 0x1f, UR4 ;  /* 0x0000001f3f057899 */ /* 0x000fc80008011404 */
[----:B------:R-:W-:-:S03]  /*1290*/  ULEA.HI UR5, UR5, UR4, URZ, 0x7 ;  /* 0x0000000405057291 */ /* 0x000fc6000f8f383f */
[----:B------:R-:W-:Y:S01]  /*12a0*/  UMOV UR4, URZ ;  /* 0x0000003f00047c82 */ /* 0x000fe20008000000 */
[----:B------:R-:W-:-:S03]  /*12b0*/  USHF.R.S32.HI UR12, URZ, 0x7, UR5 ;  /* 0x000000073f0c7899 */ /* 0x000fc60008011405 */
[----:B------:R-:W-:-:S09]  /*12c0*/  UMOV UR5, URZ ;  /* 0x0000003f00057c82 */ /* 0x000fd20008000000 */
.L_x_299:
[----:B-1----:R-:W1:Y:S01]  /*12d0*/  S2R R0, SR_TID.X ;  /* 0x0000000000007919 */ /* 0x002e620000002100 */
[----:B--2---:R-:W2:Y:S01]  /*12e0*/  S2UR UR11, SR_CgaCtaId ;  /* 0x00000000000b79c3 */ /* 0x004ea20000008800 */
[----:B------:R-:W-:Y:S01]  /*12f0*/  UMOV UR14, 0x400 ;  /* 0x00000400000e7882 */ /* 0x000fe20000000000 */
[----:B------:R-:W-:Y:S01]  /*1300*/  UMOV UR6, URZ ;  /* 0x0000003f00067c82 */ /* 0x000fe20008000000 */
[----:B------:R-:W-:Y:S01]  /*1310*/  STL [R1+0x6c], RZ ;  /* 0x00006cff01007387 */ /* 0x000fe20000100800 */
[----:B------:R-:W-:Y:S01]  /*1320*/  UMOV UR7, URZ ;  /* 0x0000003f00077c82 */ /* 0x000fe20008000000 */
[----:B------:R-:W-:Y:S01]  /*1330*/  UMOV UR8, URZ ;  /* 0x0000003f00087c82 */ /* 0x000fe20008000000 */
[----:B------:R-:W-:Y:S01]  /*1340*/  UMOV UR16, UR5 ;  /* 0x0000000500107c82 */ /* 0x000fe20008000000 */
[----:B------:R-:W-:Y:S01]  /*1350*/  STL [R1+0x68], RZ ;  /* 0x000068ff01007387 */ /* 0x000fe20000100800 */
[----:B---3--:R-:W3:Y:S01]  /*1360*/  LDC R2, c[0x0][0x28c] ;  /* 0x0000a300ff027b82 */ /* 0x008ee20000000800 */
[----:B------:R-:W-:Y:S01]  /*1370*/  UMOV UR17, UR4 ;  /* 0x0000000400117c82 */ /* 0x000fe20008000000 */
[----:B------:R-:W-:Y:S01]  /*1380*/  CS2R R4, SRZ ;  /* 0x0000000000047805 */ /* 0x000fe2000001ff00 */
[----:B------:R-:W-:Y:S01]  /*1390*/  STL [R1+0x64], RZ ;  /* 0x000064ff01007387 */ /* 0x000fe20000100800 */
[----:B------:R-:W-:-:S02]  /*13a0*/  CS2R R6, SRZ ;  /* 0x0000000000067805 */ /* 0x000fc4000001ff00 */
[----:B------:R-:W-:Y:S02]  /*13b0*/  CS2R R8, SRZ ;  /* 0x0000000000087805 */ /* 0x000fe4000001ff00 */
[----:B------:R-:W-:Y:S01]  /*13c0*/  CS2R R10, SRZ ;  /* 0x00000000000a7805 */ /* 0x000fe2000001ff00 */
[----:B------:R-:W-:Y:S01]  /*13d0*/  STL [R1+0x60], RZ ;  /* 0x000060ff01007387 */ /* 0x000fe20000100800 */
[----:B------:R-:W-:Y:S02]  /*13e0*/  CS2R R12, SRZ ;  /* 0x00000000000c7805 */ /* 0x000fe4000001ff00 */
[----:B------:R-:W-:Y:S02]  /*13f0*/  CS2R R14, SRZ ;  /* 0x00000000000e7805 */ /* 0x000fe4000001ff00 */
[----:B------:R-:W-:Y:S01]  /*1400*/  CS2R R16, SRZ ;  /* 0x0000000000107805 */ /* 0x000fe2000001ff00 */
[----:B------:R-:W-:Y:S01]  /*1410*/  STL [R1+0x5c], RZ ;  /* 0x00005cff01007387 */ /* 0x000fe20000100800 */
[----:B0-----:R-:W-:-:S02]  /*1420*/  CS2R R18, SRZ ;  /* 0x0000000000127805 */ /* 0x001fc4000001ff00 */
[----:B------:R-:W-:Y:S02]  /*1430*/  CS2R R20, SRZ ;  /* 0x0000000000147805 */ /* 0x000fe4000001ff00 */
[----:B------:R-:W-:Y:S01]  /*1440*/  CS2R R22, SRZ ;  /* 0x0000000000167805 */ /* 0x000fe2000001ff00 */
[----:B------:R-:W-:Y:S01]  /*1450*/  STL [R1+0x58], RZ ;  /* 0x000058ff01007387 */ /* 0x000fe20000100800 */
[----:B--2---:R-:W-:Y:S01]  /*1460*/  ULEA UR14, UR11, UR14, 0x18 ;  /* 0x0000000e0b0e7291 */ /* 0x004fe2000f8ec03f */
[----:B------:R-:W-:Y:S02]  /*1470*/  CS2R R152, SRZ ;  /* 0x0000000000987805 */ /* 0x000fe4000001ff00 */
[----:B------:R-:W-:Y:S01]  /*1480*/  CS2R R154, SRZ ;  /* 0x00000000009a7805 */ /* 0x000fe2000001ff00 */
[----:B------:R-:W-:Y:S01]  /*1490*/  STL [R1+0x54], RZ ;  /* 0x000054ff01007387 */ /* 0x000fe20000100800 */
[----:B------:R-:W-:Y:S02]  /*14a0*/  CS2R R156, SRZ ;  /* 0x00000000009c7805 */ /* 0x000fe4000001ff00 */
[----:B------:R-:W-:-:S02]  /*14b0*/  CS2R R158, SRZ ;  /* 0x00000000009e7805 */ /* 0x000fc4000001ff00 */
[----:B------:R-:W-:Y:S02]  /*14c0*/  CS2R R160, SRZ ;  /* 0x0000000000a07805 */ /* 0x000fe4000001ff00 */
[----:B-1----:R-:W-:Y:S01]  /*14d0*/  LOP3.LUT R0, R0, 0x80, RZ, 0xc0, !PT ;  /* 0x0000008000007812 */ /* 0x002fe200078ec0ff */
[----:B------:R-:W-:Y:S01]  /*14e0*/  STL [R1+0x50], RZ ;  /* 0x000050ff01007387 */ /* 0x000fe20000100800 */
[----:B---3--:R-:W-:Y:S02]  /*14f0*/  ISETP.GE.AND P0, PT, R2, 0x1, PT ;  /* 0x000000010200780c */ /* 0x008fe40003f06270 */
[----:B------:R-:W-:Y:S02]  /*1500*/  CS2R R2, SRZ ;  /* 0x0000000000027805 */ /* 0x000fe4000001ff00 */
[----:B------:R-:W-:Y:S01]  /*1510*/  SHF.R.U32.HI R0, RZ, 0x7, R0 ;  /* 0x00000007ff007819 */ /* 0x000fe20000011600 */
        /* <DEDUP_REMOVED lines=8> */
[----:B------:R-:W0:Y:S01]  /*15a0*/  SHFL.IDX PT, R0, R0, RZ, 0x1f ;  /* 0x00001fff00007589 */ /* 0x000e2200000e0000 */
[----:B------:R-:W-:-:S02]  /*15b0*/  CS2R R174, SRZ ;  /* 0x0000000000ae7805 */ /* 0x000fc4000001ff00 */
[----:B------:R-:W-:Y:S02]  /*15c0*/  CS2R R176, SRZ ;  /* 0x0000000000b07805 */ /* 0x000fe4000001ff00 */
[----:B------:R-:W-:Y:S01]  /*15d0*/  CS2R R178, SRZ ;  /* 0x0000000000b27805 */ /* 0x000fe2000001ff00 */
[----:B------:R1:W-:Y:S01]  /*15e0*/  STL [R1+0x44], RZ ;  /* 0x000044ff01007387 */ /* 0x0003e20000100800 */
[----:B------:R-:W-:Y:S02]  /*15f0*/  CS2R R180, SRZ ;  /* 0x0000000000b47805 */ /* 0x000fe4000001ff00 */
[----:B------:R-:W-:Y:S02]  /*1600*/  CS2R R182, SRZ ;  /* 0x0000000000b67805 */ /* 0x000fe4000001ff00 */
[----:B------:R-:W-:Y:S01]  /*1610*/  CS2R R184, SRZ ;  /* 0x0000000000b87805 */ /* 0x000fe2000001ff00 */
[----:B------:R1:W-:Y:S01]  /*1620*/  STL [R1+0x40], RZ ;  /* 0x000040ff01007387 */ /* 0x0003e20000100800 */
        /* <DEDUP_REMOVED lines=14> */
[----:B------:R-:W-:Y:S02]  /*1710*/  CS2R R208, SRZ ;  /* 0x0000000000d07805 */ /* 0x000fe4000001ff00 */
[----:B0-----:R-:W-:Y:S01]  /*1720*/  R2UR UR9, R0 ;  /* 0x00000000000972ca */ /* 0x001fe200000e0000 */
[----:B------:R1:W-:Y:S01]  /*1730*/  STL [R1+0x30], RZ ;  /* 0x000030ff01007387 */ /* 0x0003e20000100800 */
[----:B------:R-:W-:Y:S01]  /*1740*/  IMAD.MOV.U32 R0, RZ, RZ, RZ ;  /* 0x000000ffff007224 */ /* 0x000fe200078e00ff */
[----:B------:R-:W-:-:S02]  /*1750*/  CS2R R210, SRZ ;  /* 0x0000000000d27805 */ /* 0x000fc4000001ff00 */
[----:B------:R-:W-:Y:S01]  /*1760*/  CS2R R212, SRZ ;  /* 0x0000000000d47805 */ /* 0x000fe2000001ff00 */
[----:B------:R1:W-:Y:S01]  /*1770*/  STL [R1+0x2c], RZ ;  /* 0x00002cff01007387 */ /* 0x0003e20000100800 */
[----:B------:R-:W-:Y:S02]  /*1780*/  CS2R R214, SRZ ;  /* 0x0000000000d67805 */ /* 0x000fe4000001ff00 */
[----:B------:R-:W-:Y:S02]  /*1790*/  CS2R R216, SRZ ;  /* 0x0000000000d87805 */ /* 0x000fe4000001ff00 */
[----:B------:R-:W-:Y:S01]  /*17a0*/  CS2R R218, SRZ ;  /* 0x0000000000da7805 */ /* 0x000fe2000001ff00 */
[----:B------:R1:W-:Y:S01]  /*17b0*/  STL [R1+0x28], RZ ;  /* 0x000028ff01007387 */ /* 0x0003e20000100800 */
[----:B------:R-:W-:Y:S02]  /*17c0*/  CS2R R220, SRZ ;  /* 0x0000000000dc7805 */ /* 0x000fe4000001ff00 */
[----:B------:R-:W-:-:S02]  /*17d0*/  CS2R R222, SRZ ;  /* 0x0000000000de7805 */ /* 0x000fc4000001ff00 */
[----:B------:R-:W-:Y:S01]  /*17e0*/  CS2R R224, SRZ ;  /* 0x0000000000e07805 */ /* 0x000fe2000001ff00 */
[----:B------:R1:W-:Y:S01]  /*17f0*/  STL [R1+0x24], RZ ;  /* 0x000024ff01007387 */ /* 0x0003e20000100800 */
[----:B------:R-:W-:Y:S01]  /*1800*/  ULEA.HI UR10, UR9, UR9, URZ, 0x1 ;  /* 0x00000009090a7291 */ /* 0x000fe2000f8f083f */
[----:B------:R-:W-:Y:S01]  /*1810*/  CS2R R226, SRZ ;  /* 0x0000000000e27805 */ /* 0x000fe2000001ff00 */
[----:B------:R-:W-:Y:S01]  /*1820*/  IMAD.MOV.U32 R228, RZ, RZ, RZ ;  /* 0x000000ffffe47224 */ /* 0x000fe200078e00ff */
[----:B------:R1:W-:Y:S01]  /*1830*/  STL [R1+0x20], RZ ;  /* 0x000020ff01007387 */ /* 0x0003e20000100800 */
[----:B------:R-:W-:Y:S01]  /*1840*/  ULOP3.LUT UR10, UR10, 0x7fffe, URZ, 0xc0, !UPT ;  /* 0x0007fffe0a0a7892 */ /* 0x000fe2000f8ec03f */
[----:B------:R-:W-:Y:S02]  /*1850*/  CS2R R24, SRZ ;  /* 0x0000000000187805 */ /* 0x000fe4000001ff00 */
[----:B------:R-:W-:Y:S01]  /*1860*/  CS2R R26, SRZ ;  /* 0x00000000001a7805 */ /* 0x000fe2000001ff00 */
[----:B------:R1:W-:Y:S01]  /*1870*/  STL [R1+0x1c], RZ ;  /* 0x00001cff01007387 */ /* 0x0003e20000100800 */
[----:B------:R-:W-:Y:S01]  /*1880*/  UIADD3 UR10, UR9, -UR10, URZ ;  /* 0x8000000a090a7290 */ /* 0x000fe2000fffe03f */
[----:B------:R-:W-:-:S02]  /*1890*/  CS2R R28, SRZ ;  /* 0x00000000001c7805 */ /* 0x000fc4000001ff00 */
[----:B----4-:R-:W-:Y:S01]  /*18a0*/  CS2R R30, SRZ ;  /* 0x00000000001e7805 */ /* 0x010fe2000001ff00 */
[----:B------:R1:W-:Y:S01]  /*18b0*/  STL [R1+0x18], RZ ;  /* 0x000018ff01007387 */ /* 0x0003e20000100800 */
[----:B------:R-:W-:Y:S01]  /*18c0*/  ULEA UR10, UR10, UR14, 0xd ;  /* 0x0000000e0a0a7291 */ /* 0x000fe2000f8e683f */
[----:B------:R-:W-:Y:S02]  /*18d0*/  CS2R R32, SRZ ;  /* 0x0000000000207805 */ /* 0x000fe4000001ff00 */
[----:B------:R-:W-:Y:S01]  /*18e0*/  CS2R R34, SRZ ;  /* 0x0000000000227805 */ /* 0x000fe2000001ff00 */
[----:B------:R1:W-:Y:S01]  /*18f0*/  STL [R1+0x14], RZ ;  /* 0x000014ff01007387 */ /* 0x0003e20000100800 */
[----:B------:R-:W-:Y:S01]  /*1900*/  UIADD3 UR10, UR10, 0x100, URZ ;  /* 0x000001000a0a7890 */ /* 0x000fe2000fffe03f */
[----:B------:R-:W-:Y:S02]  /*1910*/  CS2R R36, SRZ ;  /* 0x0000000000247805 */ /* 0x000fe4000001ff00 */
[----:B------:R-:W-:Y:S01]  /*1920*/  CS2R R38, SRZ ;  /* 0x0000000000267805 */ /* 0x000fe2000001ff00 */
[----:B------:R1:W-:Y:S01]  /*1930*/  STL [R1+0x10], RZ ;  /* 0x000010ff01007387 */ /* 0x0003e20000100800 */
[----:B------:R-:W-:Y:S01]  /*1940*/  USHF.R.U32.HI UR10, URZ, 0x4, UR10 ;  /* 0x000000043f0a7899 */ /* 0x000fe2000801160a */
[----:B------:R-:W-:-:S02]  /*1950*/  CS2R R40, SRZ ;  /* 0x0000000000287805 */ /* 0x000fc4000001ff00 */
[----:B------:R-:W-:Y:S01]  /*1960*/  CS2R R42, SRZ ;  /* 0x00000000002a7805 */ /* 0x000fe2000001ff00 */
[----:B------:R1:W-:Y:S01]  /*1970*/  STL [R1+0xc], RZ ;  /* 0x00000cff01007387 */ /* 0x0003e20000100800 */
[----:B------:R-:W-:Y:S01]  /*1980*/  ULOP3.LUT UR15, UR10, 0x3fff, URZ, 0xc0, !UPT ;  /* 0x00003fff0a0f7892 */ /* 0x000fe2000f8ec03f */
        /* <DEDUP_REMOVED lines=10> */
[----:B------:R1:W-:Y:S01]  /*1a30*/  STL [R1], RZ ;  /* 0x000000ff01007387 */ /* 0x0003e20000100800 */
[----:B------:R-:W-:Y:S02]  /*1a40*/  CS2R R60, SRZ ;  /* 0x00000000003c7805 */ /* 0x000fe4000001ff00 */
[----:B------:R-:W-:Y:S02]  /*1a50*/  CS2R R62, SRZ ;  /* 0x00000000003e7805 */ /* 0x000fe4000001ff00 */
[----:B------:R-:W-:Y:S02]  /*1a60*/  CS2R R64, SRZ ;  /* 0x0000000000407805 */ /* 0x000fe4000001ff00 */
[----:B------:R-:W-:-:S02]  /*1a70*/  CS2R R66, SRZ ;  /* 0x0000000000427805 */ /* 0x000fc4000001ff00 */
[----:B------:R-:W-:Y:S02]  /*1a80*/  CS2R R68, SRZ ;  /* 0x0000000000447805 */ /* 0x000fe4000001ff00 */
[----:B------:R-:W-:Y:S02]  /*1a90*/  CS2R R70, SRZ ;  /* 0x0000000000467805 */ /* 0x000fe4000001ff00 */
        /* <DEDUP_REMOVED lines=39> */
[----:B------:R-:W-:Y:S01]  /*1d10*/  CS2R R150, SRZ ;  /* 0x0000000000967805 */ /* 0x000fe2000001ff00 */
[----:B-1----:R-:W-:Y:S06]  /*1d20*/  @!P0 BRA `(.L_x_17) ;  /* 0x0000001000948947 */ /* 0x002fec0003800000 */
[----:B------:R-:W-:-:S06]  /*1d30*/  UISETP.NE.AND UP0, UPT, UR23, 0x3, UPT ;  /* 0x000000031700788c */ /* 0x000fcc000bf05270 */
[----:B------:R-:W-:-:S13]  /*1d40*/  PLOP3.LUT P1, PT, PT, PT, UP0, 0x80, 0x0 ;  /* 0x000000000000781c */ /* 0x000fda0003f2f008 */
[----:B------:R-:W-:Y:S05]  /*1d50*/  @!P1 BRA `(.L_x_18) ;  /* 0x0000000000049947 */ /* 0x000fea0003800000 */
[----:B------:R-:W-:Y:S01]  /*1d60*/  BPT.TRAP 0x1 ;  /* 0x000000040000795c */ /* 0x000fe20000300000 */
.L_x_18:
[----:B------:R-:W-:Y:S01]  /*1d70*/  ULEA UR6, UR5, UR14, 0x3 ;  /* 0x0000000e05067291 */ /* 0x000fe2000f8e183f */
[----:B------:R-:W-:-:S05]  /*1d80*/  IMAD.U32 R0, RZ, RZ, UR4 ;  /* 0x00000004ff007e24 */ /* 0x000fca000f8e00ff */
[----:B------:R-:W-:-:S04]  /*1d90*/  SHF.L.U32 R0, R0, 0x1f, RZ ;  /* 0x0000001f00007819 */ /* 0x000fc800000006ff */
[----:B------:R0:W1:Y:S01]  /*1da0*/  SYNCS.PHASECHK.TRANS64.TRYWAIT P0, [UR6], R0 ;  /* 0x00000000ff0075a7 */ /* 0x0000620008000146 */
[----:B------:R-:W-:Y:S05]  /*1db0*/  @!P1 BRA `(.L_x_19) ;  /* 0x0000000000049947 */ /* 0x000fea0003800000 */
[----:B------:R-:W-:Y:S01]  /*1dc0*/  BPT.TRAP 0x1 ;  /* 0x000000040000795c */ /* 0x000fe20000300000 */
.L_x_19:
[----:B-1----:R-:W-:Y:S05]  /*1dd0*/  @P0 BRA `(.L_x_20) ;  /* 0x0000000000080947 */ /* 0x002fea0003800000 */
[----:B------:R-:W1:Y:S02]  /*1de0*/  SYNCS.PHASECHK.TRANS64.TRYWAIT P0, [UR6], R0 ;  /* 0x00000000ff0075a7 */ /* 0x000e640008000146 */
[----:B-1----:R-:W-:Y:S05]  /*1df0*/  @!P0 BRA `(.L_x_21) ;  /* 0x000000e400888947 */ /* 0x002fea0003800000 */
.L_x_20:
[----:B------:R-:W-:Y:S01]  /*1e00*/  UIADD3 UR6, UR14, 0xc100, URZ ;  /* 0x0000c1000e067890 */ /* 0x000fe2000fffe03f */
[----:B------:R-:W-:Y:S01]  /*1e10*/  WARPGROUP.ARRIVE ;  /* 0x00000000000079c5 */ /* 0x000fe20000000000 */
[----:B------:R-:W-:Y:S01]  /*1e20*/  ULOP3.LUT UR8, UR15, 0x10000, URZ, 0xfc, !UPT ;  /* 0x000100000f087892 */ /* 0x000fe2000f8efc3f */
[----:B------:R2:W-:Y:S01]  /*1e30*/  STL [R1+0x6c], RZ ;  /* 0x00006cff01007387 */ /* 0x0005e20000100800 */
[----:B------:R-:W-:Y:S01]  /*1e40*/  USHF.R.U32.HI UR6, URZ, 0x4, UR6 ;  /* 0x000000043f067899 */ /* 0x000fe20008011606 */
[----:B01----:R-:W-:Y:S01]  /*1e50*/  IMAD.MOV.U32 R0, RZ, RZ, RZ ;  /* 0x000000ffff007224 */ /* 0x003fe200078e00ff */
[----:B------:R-:W-:Y:S01]  /*1e60*/  UMOV UR9, 0x40000040 ;  /* 0x4000004000097882 */ /* 0x000fe20000000000 */
[----:B------:R-:W-:Y:S01]  /*1e70*/  UMOV UR11, 0x40000040 ;  /* 0x40000040000b7882 */ /* 0x000fe20000000000 */
[----:B------:R-:W-:Y:S01]  /*1e80*/  ULOP3.LUT UR6, UR6, 0x3fff, URZ, 0xc0, !UPT ;  /* 0x00003fff06067892 */ /* 0x000fe2000f8ec03f */
[----:B------:R2:W-:Y:S01]  /*1e90*/  STL [R1+0x68], RZ ;  /* 0x000068ff01007387 */ /* 0x0005e20000100800 */
[----:B------:R-:W-:-:S02]  /*1ea0*/  CS2R R2, SRZ ;  /* 0x0000000000027805 */ /* 0x000fc4000001ff00 */
[----:B------:R-:W-:Y:S01]  /*1eb0*/  CS2R R4, SRZ ;  /* 0x0000000000047805 */ /* 0x000fe2000001ff00 */
[----:B------:R-:W-:Y:S01]  /*1ec0*/  ULOP3.LUT UR7, UR6, 0x10000, URZ, 0xfc, !UPT ;  /* 0x0001000006077892 */ /* 0x000fe2000f8efc3f */
[----:B------:R2:W-:Y:S01]  /*1ed0*/  STL [R1+0x64], RZ ;  /* 0x000064ff01007387 */ /* 0x0005e20000100800 */
[----:B------:R-:W-:Y:S01]  /*1ee0*/  ULEA UR6, UR5, UR8, 0xa ;  /* 0x0000000805067291 */ /* 0x000fe2000f8e503f */
[----:B------:R-:W-:Y:S01]  /*1ef0*/  CS2R R6, SRZ ;  /* 0x0000000000067805 */ /* 0x000fe2000001ff00 */
[----:B------:R-:W-:Y:S01]  /*1f00*/  ULEA UR7, UR5, UR7, 0xb ;  /* 0x0000000705077291 */ /* 0x000fe2000f8e583f */
[----:B------:R2:W-:Y:S01]  /*1f10*/  STL [R1+0x60], RZ ;  /* 0x000060ff01007387 */ /* 0x0005e20000100800 */
[----:B------:R-:W-:Y:S02]  /*1f20*/  CS2R R8, SRZ ;  /* 0x0000000000087805 */ /* 0x000fe4000001ff00 */
[----:B------:R-:W-:Y:S02]  /*1f30*/  CS2R R10, SRZ ;  /* 0x00000000000a7805 */ /* 0x000fe4000001ff00 */
[----:B------:R-:W-:Y:S01]  /*1f40*/  CS2R R12, SRZ ;  /* 0x00000000000c7805 */ /* 0x000fe2000001ff00 */
[----:B------:R-:W-:Y:S01]  /*1f50*/  UMOV UR8, UR6 ;  /* 0x0000000600087c82 */ /* 0x000fe20008000000 */
[----:B------:R2:W-:Y:S01]  /*1f60*/  STL [R1+0x5c], RZ ;  /* 0x00005cff01007387 */ /* 0x0005e20000100800 */
[----:B------:R-:W-:Y:S01]  /*1f70*/  UMOV UR10, UR7 ;  /* 0x00000007000a7c82 */ /* 0x000fe20008000000 */
[----:B------:R-:W-:Y:S01]  /*1f80*/  CS2R R14, SRZ ;  /* 0x00000000000e7805 */ /* 0x000fe2000001ff00 */
[----:B------:R-:W-:Y:S01]  /*1f90*/  QGMMA.64x256x32.F32.E5M2.E5M2 R24, gdesc[UR8], RZ, !UPT ;  /* 0x03e00000081879f3 */ /* 0x000fe2000c7038ff */
[----:B------:R-:W-:Y:S01]  /*1fa0*/  UIADD3 UR8, UR6, 0x2, URZ ;  /* 0x0000000206087890 */ /* 0x000fe2000fffe03f */
[----:B------:R2:W-:Y:S01]  /*1fb0*/  STL [R1+0x58], RZ ;  /* 0x000058ff01007387 */ /* 0x0005e20000100800 */
[----:B------:R-:W-:Y:S01]  /*1fc0*/  UIADD3 UR10, UR7, 0x2, URZ ;  /* 0x00000002070a7890 */ /* 0x000fe2000fffe03f */
[----:B------:R-:W-:Y:S01]  /*1fd0*/  CS2R R16, SRZ ;  /* 0x0000000000107805 */ /* 0x000fe2000001ff00 */
[----:B------:R-:W-:Y:S01]  /*1fe0*/  UMOV UR9, 0x40000040 ;  /* 0x4000004000097882 */ /* 0x000fe20000000000 */
[----:B------:R-:W-:Y:S01]  /*1ff0*/  UMOV UR11, 0x40000040 ;  /* 0x40000040000b7882 */ /* 0x000fe20000000000 */
        /* <DEDUP_REMOVED lines=54> */
[----:B------:R-:W-:Y:S01]  /*2360*/  CS2R R226, SRZ ;  /* 0x0000000000e27805 */ /* 0x000fe2000001ff00 */
[----:B------:R-:W-:Y:S01]  /*2370*/  IMAD.MOV.U32 R228, RZ, RZ, RZ ;  /* 0x000000ffffe47224 */ /* 0x000fe200078e00ff */
[----:B------:R2:W-:Y:S04]  /*2380*/  STL [R1+0x1c], RZ ;  /* 0x00001cff01007387 */ /* 0x0005e80000100800 */
[----:B------:R2:W-:Y:S04]  /*2390*/  STL [R1+0x18], RZ ;  /* 0x000018ff01007387 */ /* 0x0005e80000100800 */
[----:B------:R2:W-:Y:S04]  /*23a0*/  STL [R1+0x14], RZ ;  /* 0x000014ff01007387 */ /* 0x0005e80000100800 */
[----:B------:R2:W-:Y:S04]  /*23b0*/  STL [R1+0x10], RZ ;  /* 0x000010ff01007387 */ /* 0x0005e80000100800 */
[----:B------:R2:W-:Y:S04]  /*23c0*/  STL [R1+0xc], RZ ;  /* 0x00000cff01007387 */ /* 0x0005e80000100800 */
[----:B------:R2:W-:Y:S04]  /*23d0*/  STL [R1+0x8], RZ ;  /* 0x000008ff01007387 */ /* 0x0005e80000100800 */
[----:B------:R2:W-:Y:S04]  /*23e0*/  STL [R1+0x4], RZ ;  /* 0x000004ff01007387 */ /* 0x0005e80000100800 */
[----:B------:R2:W-:Y:S01]  /*23f0*/  STL [R1], RZ ;  /* 0x000000ff01007387 */ /* 0x0005e20000100800 */
[----:B------:R-:W-:Y:S01]  /*2400*/  QGMMA.64x256x32.F32.E5M2.E5M2 R24, gdesc[UR8], R24 ;  /* 0x03e00000081879f3 */ /* 0x000fe20008703818 */
[----:B------:R-:W-:-:S02]  /*2410*/  UIADD3 UR8, UR6, 0x4, URZ ;  /* 0x0000000406087890 */ /* 0x000fc4000fffe03f */
[----:B------:R-:W-:Y:S01]  /*2420*/  UIADD3 UR10, UR7, 0x4, URZ ;  /* 0x00000004070a7890 */ /* 0x000fe2000fffe03f */
[----:B------:R-:W-:Y:S01]  /*2430*/  UMOV UR9, 0x40000040 ;  /* 0x4000004000097882 */ /* 0x000fe20000000000 */
[----:B------:R-:W-:-:S15]  /*2440*/  UMOV UR11, 0x40000040 ;  /* 0x40000040000b7882 */ /* 0x000fde0000000000 */
[----:B------:R-:W-:-:S08]  /*2450*/  NOP ;  /* 0x0000000000007918 */ /* 0x000fd00000000000 */
[----:B------:R-:W-:Y:S01]  /*2460*/  QGMMA.64x256x32.F32.E5M2.E5M2 R24, gdesc[UR8], R24 ;  /* 0x03e00000081879f3 */ /* 0x000fe20008703818 */
[----:B------:R-:W-:Y:S02]  /*2470*/  UIADD3 UR10, UR7, 0x6, URZ ;  /* 0x00000006070a7890 */ /* 0x000fe4000fffe03f */
[----:B------:R-:W-:Y:S01]  /*2480*/  UIADD3 UR8, UR6, 0x6, URZ ;  /* 0x0000000606087890 */ /* 0x000fe2000fffe03f */
[----:B------:R-:W-:Y:S01]  /*2490*/  ULDC UR7, c[0x0][0x50c] ;  /* 0x0001430000077ab9 */ /* 0x000fe20000000800 */
[----:B------:R-:W-:Y:S01]  /*24a0*/  UMOV UR9, 0x40000040 ;  /* 0x4000004000097882 */ /* 0x000fe20000000000 */
[----:B------:R-:W-:Y:S01]  /*24b0*/  UISETP.NE.AND UP0, UPT, UR7, 0x4, UPT ;  /* 0x000000040700788c */ /* 0x000fe2000bf05270 */
[----:B------:R-:W-:Y:S01]  /*24c0*/  UMOV UR11, 0x40000040 ;  /* 0x40000040000b7882 */ /* 0x000fe20000000000 */
[----:B------:R-:W-:Y:S02]  /*24d0*/  UMOV UR6, 0x4 ;  /* 0x0000000400067882 */ /* 0x000fe40000000000 */
[----:B------:R-:W-:-:S06]  /*24e0*/  USEL UR7, URZ, 0x1, UP0 ;  /* 0x000000013f077887 */ /* 0x000fcc0008000000 */
[----:B------:R-:W-:-:S12]  /*24f0*/  ISETP.NE.AND P0, PT, RZ, UR7, PT ;  /* 0x00000007ff007c0c */ /* 0x000fd8000bf05270 */
[----:B------:R-:W-:Y:S01]  /*2500*/  QGMMA.64x256x32.F32.E5M2.E5M2 R24, gdesc[UR8], R24, gsb0 ;  /* 0x03e00000081879f3 */ /* 0x000fe20008003818 */
[----:B--2---:R-:W-:Y:S05]  /*2510*/  @!P0 BRA `(.L_x_22) ;  /* 0x0000000800808947 */ /* 0x004fea0003800000 */
[----:B------:R-:W-:Y:S02]  /*2520*/  WARPGROUP.DEPBAR.LE gsb0, 0x0 ;  /* 0x00008000000079c5 */ /* 0x000fe40000010000 */
[----:B------:R-:W-:-:S01]  /*2530*/  FADD R227, RZ, R25 ;  /* 0x00000019ffe37221 */ /* 0x000fc20000000000 */
[----:B------:R-:W-:Y:S01]  /*2540*/  FADD R228, RZ, R24 ;  /* 0x00000018ffe47221 */ /* 0x000fe20000000000 */
[----:B------:R-:W-:-:S01]  /*2550*/  FADD R226, RZ, R26 ;  /* 0x0000001affe27221 */ /* 0x000fc20000000000 */
[----:B------:R-:W-:Y:S01]  /*2560*/  FADD R225, RZ, R27 ;  /* 0x0000001bffe17221 */ /* 0x000fe20000000000 */
[----:B------:R-:W-:-:S01]  /*2570*/  FADD R224, RZ, R28 ;  /* 0x0000001cffe07221 */ /* 0x000fc20000000000 */
[----:B------:R0:W-:Y:S01]  /*2580*/  STL [R1+0x88], R227 ;  /* 0x000088e301007387 */ /* 0x0001e20000100800 */
[----:B------:R-:W-:-:S01]  /*2590*/  FADD R223, RZ, R29 ;  /* 0x0000001dffdf7221 */ /* 0x000fc20000000000 */
[----:B------:R-:W-:Y:S01]  /*25a0*/  FADD R222, RZ, R30 ;  /* 0x0000001effde7221 */ /* 0x000fe20000000000 */
[----:B------:R-:W-:-:S01]  /*25b0*/  FADD R221, RZ, R31 ;  /* 0x0000001fffdd7221 */ /* 0x000fc20000000000 */
[----:B------:R-:W-:Y:S01]  /*25c0*/  FADD R220, RZ, R32 ;  /* 0x00000020ffdc7221 */ /* 0x000fe20000000000 */
[----:B------:R-:W-:-:S01]  /*25d0*/  FADD R219, RZ, R33 ;  /* 0x00000021ffdb7221 */ /* 0x000fc20000000000 */
[----:B------:R-:W-:Y:S01]  /*25e0*/  FADD R218, RZ, R34 ;  /* 0x00000022ffda7221 */ /* 0x000fe20000000000 */
[----:B------:R-:W-:-:S01]  /*25f0*/  FADD R217, RZ, R35 ;  /* 0x00000023ffd97221 */ /* 0x000fc20000000000 */
[----:B------:R-:W-:Y:S01]  /*2600*/  FADD R216, RZ, R36 ;  /* 0x00000024ffd87221 */ /* 0x000fe20000000000 */
[----:B------:R-:W-:-:S01]  /*2610*/  FADD R215, RZ, R37 ;  /* 0x00000025ffd77221 */ /* 0x000fc20000000000 */
[----:B0-----:R-:W-:Y:S01]  /*2620*/  FADD R227, RZ, R124 ;  /* 0x0000007cffe37221 */ /* 0x001fe20000000000 */
[----:B------:R-:W-:-:S01]  /*2630*/  FADD R214, RZ, R38 ;  /* 0x00000026ffd67221 */ /* 0x000fc20000000000 */
[----:B------:R-:W-:Y:S01]  /*2640*/  FADD R213, RZ, R39 ;  /* 0x00000027ffd57221 */ /* 0x000fe20000000000 */
[----:B------:R-:W-:-:S01]  /*2650*/  FADD R212, RZ, R40 ;  /* 0x00000028ffd47221 */ /* 0x000fc20000000000 */
[----:B------:R-:W-:Y:S01]  /*2660*/  FADD R211, RZ, R41 ;  /* 0x00000029ffd37221 */ /* 0x000fe20000000000 */
[----:B------:R0:W-:Y:S01]  /*2670*/  STL [R1], R227 ;  /* 0x000000e301007387 */ /* 0x0001e20000100800 */
        /* <DEDUP_REMOVED lines=94> */
[----:B0-----:R-:W-:-:S05]  /*2c60*/  FADD R227, RZ, R131 ;  /* 0x00000083ffe37221 */ /* 0x001fca0000000000 */
[----:B------:R0:W-:Y:S02]  /*2c70*/  STL [R1+0x1c], R227 ;  /* 0x00001ce301007387 */ /* 0x0001e40000100800 */
        /* <DEDUP_REMOVED lines=39> */
[----:B------:R0:W-:Y:S04]  /*2ef0*/  STL [R1+0x6c], R227 ;  /* 0x00006ce301007387 */ /* 0x0001e80000100800 */
[----:B0-----:R0:W5:Y:S01]  /*2f00*/  LDL.LU R227, [R1+0x88] ;  /* 0x0000880001e37983 */ /* 0x0011620000300800 */
[----:B------:R-:W-:-:S05]  /*2f10*/  UMOV UR6, URZ ;  /* 0x0000003f00067c82 */ /* 0x000fca0008000000 */
.L_x_22:
[----:B------:R-:W-:Y:S01]  /*2f20*/  UIADD3 UR16, UR5, 0x1, URZ ;  /* 0x0000000105107890 */ /* 0x000fe2000fffe03f */
[----:B------:R-:W-:-:S03]  /*2f30*/  UMOV UR8, 0x1 ;  /* 0x0000000100087882 */ /* 0x000fc60000000000 */
[----:B------:R-:W-:-:S04]  /*2f40*/  UISETP.NE.AND UP0, UPT, UR16, 0x3, UPT ;  /* 0x000000031000788c */ /* 0x000fc8000bf05270 */
[----:B------:R-:W-:Y:S02]  /*2f50*/  USEL UR17, URZ, 0x1, UP0 ;  /* 0x000000013f117887 */ /* 0x000fe40008000000 */
[----:B------:R-:W-:Y:S02]  /*2f60*/  USEL UR16, UR16, URZ, UP0 ;  /* 0x0000003f10107287 */ /* 0x000fe40008000000 */
[----:B------:R-:W-:-:S12]  /*2f70*/  ULOP3.LUT UR17, UR4, UR17, URZ, 0x3c, !UPT ;  /* 0x0000001104117292 */ /* 0x000fd8000f8e3c3f */
.L_x_17:
[----:B------:R-:W-:-:S04]  /*2f80*/  UISETP.LT.AND UP0, UPT, UR12, 0x1, UPT ;  /* 0x000000010c00788c */ /* 0x000fc8000bf01270 */
[----:B------:R-:W-:-:S04]  /*2f90*/  USEL UR9, UR12, 0x1, UP0 ;  /* 0x000000010c097887 */ /* 0x000fc80008000000 */
[----:B------:R-:W-:-:S04]  /*2fa0*/  UIADD3 UR9, UR12, -UR9, URZ ;  /* 0x800000090c097290 */ /* 0x000fc8000fffe03f */
[----:B------:R-:W-:-:S06]  /*2fb0*/  UISETP.GE.AND UP0, UPT, UR9, 0x1, UPT ;  /* 0x000000010900788c */ /* 0x000fcc000bf06270 */
[----:B------:R-:W-:-:S13]  /*2fc0*/  PLOP3.LUT P0, PT, PT, PT, UP0, 0x80, 0x0 ;  /* 0x000000000000781c */ /* 0x000fda0003f0f008 */
[----:B------:R-:W-:Y:S05]  /*2fd0*/  @!P0 BRA `(.L_x_23) ;  /* 0x0000001000dc8947 */ /* 0x000fea0003800000 */
[----:B------:R-:W-:Y:S01]  /*2fe0*/  UMOV UR24, UR9 ;  /* 0x0000000900187c82 */ /* 0x000fe20008000000 */
[----:B------:R-:W-:Y:S01]  /*2ff0*/  UMOV UR25, UR5 ;  /* 0x0000000500197c82 */ /* 0x000fe20008000000 */
[----:B------:R-:W-:-:S05]  /*3000*/  ULDC UR27, c[0x0][0x50c] ;  /* 0x00014300001b7ab9 */ /* 0x000fca0000000800 */
.L_x_31:
[----:B------:R-:W-:-:S06]  /*3010*/  UISETP.NE.AND UP0, UPT, UR23, 0x3, UPT ;  /* 0x000000031700788c */ /* 0x000fcc000bf05270 */
[----:B------:R-:W-:-:S13]  /*3020*/  PLOP3.LUT P1, PT, PT, PT, UP0, 0x80, 0x0 ;  /* 0x000000000000781c */ /* 0x000fda0003f2f008 */
[----:B-----5:R-:W-:Y:S05]  /*3030*/  @!P1 BRA `(.L_x_24) ;  /* 0x0000000000049947 */ /* 0x020fea0003800000 */
[----:B------:R-:W-:Y:S01]  /*3040*/  BPT.TRAP 0x1 ;  /* 0x000000040000795c */ /* 0x000fe20000300000 */
.L_x_24:
[----:B------:R-:W1:Y:S01]  /*3050*/  S2UR UR9, SR_CgaCtaId ;  /* 0x00000000000979c3 */ /* 0x000e620000008800 */
[----:B------:R-:W-:Y:S01]  /*3060*/  UMOV UR14, 0x400 ;  /* 0x00000400000e7882 */ /* 0x000fe20000000000 */
[----:B------:R-:W-:-:S05]  /*3070*/  IMAD.U32 R229, RZ, RZ, UR17 ;  /* 0x00000011ffe57e24 */ /* 0x000fca000f8e00ff */
[----:B------:R-:W-:Y:S01]  /*3080*/  SHF.L.U32 R229, R229, 0x1f, RZ ;  /* 0x0000001fe5e57819 */ /* 0x000fe200000006ff */
[----:B-1----:R-:W-:-:S04]  /*3090*/  ULEA UR14, UR9, UR14, 0x18 ;  /* 0x0000000e090e7291 */ /* 0x002fc8000f8ec03f */
[----:B------:R-:W-:-:S09]  /*30a0*/  ULEA UR9, UR16, UR14, 0x3 ;  /* 0x0000000e10097291 */ /* 0x000fd2000f8e183f */
[----:B------:R1:W2:Y:S01]  /*30b0*/  SYNCS.PHASECHK.TRANS64.TRYWAIT P0, [UR9], R229 ;  /* 0x000000e5ff0075a7 */ /* 0x0002a20008000149 */
[----:B------:R-:W-:Y:S05]  /*30c0*/  @!P1 BRA `(.L_x_25) ;  /* 0x0000000000049947 */ /* 0x000fea0003800000 */
[----:B------:R-:W-:Y:S01]  /*30d0*/  BPT.TRAP 0x1 ;  /* 0x000000040000795c */ /* 0x000fe20000300000 */
.L_x_25:
[----:B--2---:R-:W-:Y:S05]  /*30e0*/  @P0 BRA `(.L_x_26) ;  /* 0x0000000000080947 */ /* 0x004fea0003800000 */
[----:B------:R-:W2:Y:S02]  /*30f0*/  SYNCS.PHASECHK.TRANS64.TRYWAIT P0, [UR9], R229 ;  /* 0x000000e5ff0075a7 */ /* 0x000ea40008000149 */
[----:B--2---:R-:W-:Y:S05]  /*3100*/  @!P0 BRA `(.L_x_27) ;  /* 0x000000d000dc8947 */ /* 0x004fea0003800000 */
.L_x_26:
[----:B------:R-:W-:Y:S01]  /*3110*/  UIADD3 UR9, UR14, 0xc100, URZ ;  /* 0x0000c1000e097890 */ /* 0x000fe2000fffe03f */
[----:B------:R-:W-:Y:S01]  /*3120*/  WARPGROUP.ARRIVE ;  /* 0x00000000000079c5 */ /* 0x000fe20000000000 */
[----:B------:R-:W-:Y:S02]  /*3130*/  UISETP.NE.AND UP0, UPT, UR7, URZ, UPT ;  /* 0x0000003f0700728c */ /* 0x000fe4000bf05270 */
[----:B------:R-:W-:Y:S02]  /*3140*/  USHF.R.U32.HI UR9, URZ, 0x4, UR9 ;  /* 0x000000043f097899 */ /* 0x000fe40008011609 */
[----:B------:R-:W-:Y:S02]  /*3150*/  USEL UR8, UR8, URZ, !UP0 ;  /* 0x0000003f08087287 */ /* 0x000fe4000c000000 */
[----:B------:R-:W-:Y:S02]  /*3160*/  ULOP3.LUT UR9, UR9, 0x3fff, URZ, 0xc0, !UPT ;  /* 0x00003fff09097892 */ /* 0x000fe4000f8ec03f */
[----:B------:R-:W-:-:S02]  /*3170*/  ULOP3.LUT UR7, UR15, 0x10000, URZ, 0xfc, !UPT ;  /* 0x000100000f077892 */ /* 0x000fc4000f8efc3f */
[----:B------:R-:W-:Y:S02]  /*3180*/  ULOP3.LUT UR9, UR9, 0x10000, URZ, 0xfc, !UPT ;  /* 0x0001000009097892 */ /* 0x000fe4000f8efc3f */
[----:B------:R-:W-:Y:S02]  /*3190*/  UISETP.NE.U32.AND UP0, UPT, UR8, URZ, UPT ;  /* 0x0000003f0800728c */ /* 0x000fe4000bf05070 */
[----:B------:R-:W-:Y:S02]  /*31a0*/  ULEA UR7, UR16, UR7, 0xa ;  /* 0x0000000710077291 */ /* 0x000fe4000f8e503f */
[----:B------:R-:W-:Y:S01]  /*31b0*/  ULEA UR26, UR16, UR9, 0xb ;  /* 0x00000009101a7291 */ /* 0x000fe2000f8e583f */
[----:B------:R-:W-:Y:S02]  /*31c0*/  UMOV UR11, 0x40000040 ;  /* 0x40000040000b7882 */ /* 0x000fe40000000000 */
[----:B------:R-:W-:Y:S01]  /*31d0*/  UMOV UR9, 0x40000040 ;  /* 0x4000004000097882 */ /* 0x000fe20000000000 */
[----:B------:R-:W-:Y:S01]  /*31e0*/  UIADD3 UR6, UR6, 0x4, URZ ;  /* 0x0000000406067890 */ /* 0x000fe2000fffe03f */
[----:B------:R-:W-:-:S02]  /*31f0*/  UMOV UR8, UR7 ;  /* 0x0000000700087c82 */ /* 0x000fc40008000000 */
[----:B------:R-:W-:Y:S02]  /*3200*/  UMOV UR10, UR26 ;  /* 0x0000001a000a7c82 */ /* 0x000fe40008000000 */
[----:B------:R-:W-:Y:S01]  /*3210*/  QGMMA.64x256x32.F32.E5M2.E5M2 R24, gdesc[UR8], R24, UP0 ;  /* 0x03e00000081879f3 */ /* 0x000fe2000bf03818 */
[----:B------:R-:W-:Y:S02]  /*3220*/  UIADD3 UR8, UR7, 0x2, URZ ;  /* 0x0000000207087890 */ /* 0x000fe4000fffe03f */
[----:B------:R-:W-:Y:S01]  /*3230*/  UIADD3 UR10, UR26, 0x2, URZ ;  /* 0x000000021a0a7890 */ /* 0x000fe2000fffe03f */
[----:B------:R-:W-:Y:S01]  /*3240*/  UMOV UR9, 0x40000040 ;  /* 0x4000004000097882 */ /* 0x000fe20000000000 */
[----:B------:R-:W-:Y:S01]  /*3250*/  UMOV UR11, 0x40000040 ;  /* 0x40000040000b7882 */ /* 0x000fe20000000000 */
[----:B------:R-:W-:-:S15]  /*3260*/  UISETP.NE.AND UP0, UPT, UR6, UR27, UPT ;  /* 0x0000001b0600728c */ /* 0x000fde000bf05270 */
[----:B------:R-:W-:-:S07]  /*3270*/  NOP ;  /* 0x0000000000007918 */ /* 0x000fce0000000000 */
[----:B------:R-:W-:Y:S01]  /*3280*/  QGMMA.64x256x32.F32.E5M2.E5M2 R24, gdesc[UR8], R24 ;  /* 0x03e00000081879f3 */ /* 0x000fe20008703818 */
[----:B------:R-:W-:Y:S02]  /*3290*/  UIADD3 UR8, UR7, 0x4, URZ ;  /* 0x0000000407087890 */ /* 0x000fe4000fffe03f */
[----:B------:R-:W-:Y:S01]  /*32a0*/  UIADD3 UR10, UR26, 0x4, URZ ;  /* 0x000000041a0a7890 */ /* 0x000fe2000fffe03f */
[----:B------:R-:W-:Y:S01]  /*32b0*/  UMOV UR9, 0x40000040 ;  /* 0x4000004000097882 */ /* 0x000fe20000000000 */
[----:B------:R-:W-:-:S15]  /*32c0*/  UMOV UR11, 0x40000040 ;  /* 0x40000040000b7882 */ /* 0x000fde0000000000 */
[----:B------:R-:W-:-:S08]  /*32d0*/  NOP ;  /* 0x0000000000007918 */ /* 0x000fd00000000000 */
[----:B------:R-:W-:Y:S01]  /*32e0*/  QGMMA.64x256x32.F32.E5M2.E5M2 R24, gdesc[UR8], R24 ;  /* 0x03e00000081879f3 */ /* 0x000fe20008703818 */
[----:B------:R-:W-:Y:S02]  /*32f0*/  UIADD3 UR8, UR7, 0x6, URZ ;  /* 0x0000000607087890 */ /* 0x000fe4000fffe03f */
[----:B------:R-:W-:Y:S01]  /*3300*/  UIADD3 UR10, UR26, 0x6, URZ ;  /* 0x000000061a0a7890 */ /* 0x000fe2000fffe03f */
[----:B------:R-:W-:Y:S01]  /*3310*/  UMOV UR9, 0x40000040 ;  /* 0x4000004000097882 */ /* 0x000fe20000000000 */
[----:B------:R-:W-:Y:S01]  /*3320*/  UMOV UR11, 0x40000040 ;  /* 0x40000040000b7882 */ /* 0x000fe20000000000 */
[----:B------:R-:W-:-:S06]  /*3330*/  USEL UR7, URZ, 0x1, UP0 ;  /* 0x000000013f077887 */ /* 0x000fcc0008000000 */
[----:B------:R-:W-:-:S15]  /*3340*/  ISETP.NE.AND P0, PT, RZ, UR7, PT ;  /* 0x00000007ff007c0c */ /* 0x000fde000bf05270 */
[----:B------:R-:W-:-:S01]  /*3350*/  NOP ;  /* 0x0000000000007918 */ /* 0x000fc20000000000 */
[----:B------:R-:W-:Y:S03]  /*3360*/  QGMMA.64x256x32.F32.E5M2.E5M2 R24, gdesc[UR8], R24, gsb0 ;  /* 0x03e00000081879f3 */ /* 0x000fe60008003818 */
[----:B------:R-:W-:Y:S02]  /*3370*/  WARPGROUP.DEPBAR.LE gsb0, 0x1 ;  /* 0x00008000000079c5 */ /* 0x000fe40000010100 */
[----:B------:R-:W-:Y:S05]  /*3380*/  @!P0 BRA `(.L_x_28) ;  /* 0x0000000c00708947 */ /* 0x000fea0003800000 */
[----:B------:R-:W-:Y:S02]  /*3390*/  WARPGROUP.DEPBAR.LE gsb0, 0x0 ;  /* 0x00008000000079c5 */ /* 0x000fe40000010000 */
[----:B-----5:R-:W-:-:S01]  /*33a0*/  FADD R227, R25, R227 ;  /* 0x000000e319e37221 */ /* 0x020fc20000000000 */
[----:B------:R-:W-:Y:S01]  /*33b0*/  FADD R226, R26, R226 ;  /* 0x000000e21ae27221 */ /* 0x000fe20000000000 */
[----:B------:R-:W-:-:S01]  /*33c0*/  FADD R225, R27, R225 ;  /* 0x000000e11be17221 */ /* 0x000fc20000000000 */
[----:B------:R-:W-:Y:S01]  /*33d0*/  FADD R224, R28, R224 ;  /* 0x000000e01ce07221 */ /* 0x000fe20000000000 */
[----:B------:R-:W-:-:S01]  /*33e0*/  FADD R223, R29, R223 ;  /* 0x000000df1ddf7221 */ /* 0x000fc20000000000 */
[----:B------:R2:W-:Y:S01]  /*33f0*/  STL [R1+0x88], R227 ;  /* 0x000088e301007387 */ /* 0x0005e20000100800 */
[----:B------:R-:W-:-:S01]  /*3400*/  FADD R222, R30, R222 ;  /* 0x000000de1ede7221 */ /* 0x000fc20000000000 */
[----:B------:R-:W-:Y:S01]  /*3410*/  FADD R221, R31, R221 ;  /* 0x000000dd1fdd7221 */ /* 0x000fe20000000000 */
[----:B------:R-:W-:-:S01]  /*3420*/  FADD R220, R32, R220 ;  /* 0x000000dc20dc7221 */ /* 0x000fc20000000000 */
[----:B------:R-:W-:Y:S01]  /*3430*/  FADD R219, R33, R219 ;  /* 0x000000db21db7221 */ /* 0x000fe20000000000 */
[----:B------:R-:W-:-:S01]  /*3440*/  FADD R218, R34, R218 ;  /* 0x000000da22da7221 */ /* 0x000fc20000000000 */
[----:B------:R-:W-:Y:S01]  /*3450*/  FADD R217, R35, R217 ;  /* 0x000000d923d97221 */ /* 0x000fe20000000000 */
[----:B------:R-:W-:-:S01]  /*3460*/  FADD R216, R36, R216 ;  /* 0x000000d824d87221 */ /* 0x000fc20000000000 */
[----:B------:R-:W-:Y:S01]  /*3470*/  FADD R215, R37, R215 ;  /* 0x000000d725d77221 */ /* 0x000fe20000000000 */
[----:B------:R-:W-:-:S01]  /*3480*/  FADD R214, R38, R214 ;  /* 0x000000d626d67221 */ /* 0x000fc20000000000 */
[----:B--2---:R-:W2:Y:S01]  /*3490*/  LDL.LU R227, [R1+0x28] ;  /* 0x0000280001e37983 */ /* 0x004ea20000300800 */
[----:B------:R-:W-:-:S01]  /*34a0*/  FADD R213, R39, R213 ;  /* 0x000000d527d57221 */ /* 0x000fc20000000000 */
[----:B------:R-:W-:Y:S01]  /*34b0*/  FADD R212, R40, R212 ;  /* 0x000000d428d47221 */ /* 0x000fe20000000000 */
[----:B------:R-:W-:-:S01]  /*34c0*/  FADD R211, R41, R211 ;  /* 0x000000d329d37221 */ /* 0x000fc20000000000 */
[----:B------:R3:W-:Y:S01]  /*34d0*/  STL [R1+0x8c], R226 ;  /* 0x00008ce201007387 */ /* 0x0007e20000100800 */
[----:B------:R-:W-:-:S03]  /*34e0*/  FADD R228, R24, R228 ;  /* 0x000000e418e47221 */ /* 0x000fc60000000000 */
[----:B---3--:R-:W3:Y:S04]  /*34f0*/  LDL.LU R226, [R1+0x24] ;  /* 0x0000240001e27983 */ /* 0x008ee80000300800 */
[----:B------:R4:W-:Y:S04]  /*3500*/  STL [R1+0x90], R225 ;  /* 0x000090e101007387 */ /* 0x0009e80000100800 */
[----:B----4-:R-:W4:Y:S04]  /*3510*/  LDL.LU R225, [R1+0x20] ;  /* 0x0000200001e17983 */ /* 0x010f280000300800 */
[----:B------:R0:W-:Y:S04]  /*3520*/  STL [R1+0x94], R224 ;  /* 0x000094e001007387 */ /* 0x0001e80000100800 */
[----:B0-----:R-:W4:Y:S04]  /*3530*/  LDL.LU R224, [R1+0x1c] ;  /* 0x00001c0001e07983 */ /* 0x001f280000300800 */
        /* <DEDUP_REMOVED lines=13> */
[----:B0-----:R-:W4:Y:S04]  /*3610*/  LDL.LU R217, [R1] ;  /* 0x0000000001d97983 */ /* 0x001f280000300800 */
[----:B------:R-:W-:Y:S04]  /*3620*/  STL [R1+0xb4], R216 ;  /* 0x0000b4d801007387 */ /* 0x000fe80000100800 */
[----:B------:R-:W-:Y:S04]  /*3630*/  STL [R1+0xb8], R215 ;  /* 0x0000b8d701007387 */ /* 0x000fe80000100800 */
[----:B------:R-:W-:Y:S04]  /*3640*/  STL [R1+0xbc], R214 ;  /* 0x0000bcd601007387 */ /* 0x000fe80000100800 */
[----:B------:R-:W-:Y:S04]  /*3650*/  STL [R1+0xc0], R213 ;  /* 0x0000c0d501007387 */ /* 0x000fe80000100800 */
[----:B------:R-:W-:Y:S04]  /*3660*/  STL [R1+0xc4], R212 ;  /* 0x0000c4d401007387 */ /* 0x000fe80000100800 */
[----:B------:R0:W-:Y:S01]  /*3670*/  STL [R1+0xc8], R211 ;  /* 0x0000c8d301007387 */ /* 0x0001e20000100800 */
[----:B--2---:R-:W-:-:S01]  /*3680*/  FADD R227, R134, R227 ;  /* 0x000000e386e37221 */ /* 0x004fc20000000000 */
[----:B---3--:R-:W-:Y:S01]  /*3690*/  FADD R226, R133, R226 ;  /* 0x000000e285e27221 */ /* 0x008fe20000000000 */
[----:B----4-:R-:W-:-:S01]  /*36a0*/  FADD R225, R132, R225 ;  /* 0x000000e184e17221 */ /* 0x010fc20000000000 */
[----:B------:R-:W-:Y:S01]  /*36b0*/  FADD R224, R131, R224 ;  /* 0x000000e083e07221 */ /* 0x000fe20000000000 */
[----:B------:R-:W-:-:S01]  /*36c0*/  FADD R223, R130, R223 ;  /* 0x000000df82df7221 */ /* 0x000fc20000000000 */
[----:B------:R-:W-:Y:S01]  /*36d0*/  FADD R222, R129, R222 ;  /* 0x000000de81de7221 */ /* 0x000fe20000000000 */
[----:B------:R-:W-:-:S01]  /*36e0*/  FADD R221, R128, R221 ;  /* 0x000000dd80dd7221 */ /* 0x000fc20000000000 */
[----:B------:R-:W-:Y:S01]  /*36f0*/  FADD R220, R127, R220 ;  /* 0x000000dc7fdc7221 */ /* 0x000fe20000000000 */
[----:B------:R-:W-:-:S01]  /*3700*/  FADD R219, R126, R219 ;  /* 0x000000db7edb7221 */ /* 0x000fc20000000000 */
[----:B------:R-:W-:Y:S01]  /*3710*/  FADD R218, R125, R218 ;  /* 0x000000da7dda7221 */ /* 0x000fe20000000000 */
[----:B------:R-:W-:-:S05]  /*3720*/  FADD R217, R124, R217 ;  /* 0x000000d97cd97221 */ /* 0x000fca0000000000 */
[----:B------:R2:W-:Y:S04]  /*3730*/  STL [R1], R217 ;  /* 0x000000d901007387 */ /* 0x0005e80000100800 */
[----:B------:R3:W-:Y:S04]  /*3740*/  STL [R1+0x4], R218 ;  /* 0x000004da01007387 */ /* 0x0007e80000100800 */
[----:B------:R4:W-:Y:S04]  /*3750*/  STL [R1+0x8], R219 ;  /* 0x000008db01007387 */ /* 0x0009e80000100800 */
[----:B------:R1:W-:Y:S04]  /*3760*/  STL [R1+0xc], R220 ;  /* 0x00000cdc01007387 */ /* 0x0003e80000100800 */
[----:B------:R1:W-:Y:S04]  /*3770*/  STL [R1+0x10], R221 ;  /* 0x000010dd01007387 */ /* 0x0003e80000100800 */
[----:B------:R1:W-:Y:S04]  /*3780*/  STL [R1+0x14], R222 ;  /* 0x000014de01007387 */ /* 0x0003e80000100800 */
[----:B------:R1:W-:Y:S04]  /*3790*/  STL [R1+0x18], R223 ;  /* 0x000018df01007387 */ /* 0x0003e80000100800 */
[----:B------:R1:W-:Y:S04]  /*37a0*/  STL [R1+0x1c], R224 ;  /* 0x00001ce001007387 */ /* 0x0003e80000100800 */
[----:B0-----:R-:W4:Y:S04]  /*37b0*/  LDL.LU R211, [R1+0x2c] ;  /* 0x00002c0001d37983 */ /* 0x001f280000300800 */
[----:B------:R0:W-:Y:S04]  /*37c0*/  STL [R1+0x20], R225 ;  /* 0x000020e101007387 */ /* 0x0001e80000100800 */
[----:B------:R-:W4:Y:S04]  /*37d0*/  LDL.LU R212, [R1+0x30] ;  /* 0x0000300001d47983 */ /* 0x000f280000300800 */
[----:B------:R0:W-:Y:S04]  /*37e0*/  STL [R1+0x24], R226 ;  /* 0x000024e201007387 */ /* 0x0001e80000100800 */
[----:B------:R-:W4:Y:S04]  /*37f0*/  LDL.LU R213, [R1+0x34] ;  /* 0x0000340001d57983 */ /* 0x000f280000300800 */
[----:B------:R0:W-:Y:S04]  /*3800*/  STL [R1+0x28], R227 ;  /* 0x000028e301007387 */ /* 0x0001e80000100800 */
[----:B------:R-:W4:Y:S04]  /*3810*/  LDL.LU R214, [R1+0x38] ;  /* 0x0000380001d67983 */ /* 0x000f280000300800 */
[----:B------:R-:W4:Y:S04]  /*3820*/  LDL.LU R215, [R1+0x3c] ;  /* 0x00003c0001d77983 */ /* 0x000f280000300800 */
[----:B------:R-:W4:Y:S04]  /*3830*/  LDL.LU R216, [R1+0x40] ;  /* 0x0000400001d87983 */ /* 0x000f280000300800 */
[----:B--2---:R-:W2:Y:S04]  /*3840*/  LDL.LU R217, [R1+0x44] ;  /* 0x0000440001d97983 */ /* 0x004ea80000300800 */
[----:B---3--:R-:W3:Y:S04]  /*3850*/  LDL.LU R218, [R1+0x48] ;  /* 0x0000480001da7983 */ /* 0x008ee80000300800 */
[----:B----4-:R-:W4:Y:S04]  /*3860*/  LDL.LU R219, [R1+0x4c] ;  /* 0x00004c0001db7983 */ /* 0x010f280000300800 */
[----:B-1----:R-:W4:Y:S04]  /*3870*/  LDL.LU R220, [R1+0x50] ;  /* 0x0000500001dc7983 */ /* 0x002f280000300800 */
[----:B------:R-:W4:Y:S04]  /*3880*/  LDL.LU R221, [R1+0x54] ;  /* 0x0000540001dd7983 */ /* 0x000f280000300800 */
[----:B------:R-:W4:Y:S04]  /*3890*/  LDL.LU R222, [R1+0x58] ;  /* 0x0000580001de7983 */ /* 0x000f280000300800 */
[----:B------:R-:W4:Y:S04]  /*38a0*/  LDL.LU R223, [R1+0x5c] ;  /* 0x00005c0001df7983 */ /* 0x000f280000300800 */
[----:B------:R-:W4:Y:S04]  /*38b0*/  LDL.LU R224, [R1+0x60] ;  /* 0x0000600001e07983 */ /* 0x000f280000300800 */
[----:B0-----:R-:W4:Y:S04]  /*38c0*/  LDL.LU R225, [R1+0x64] ;  /* 0x0000640001e17983 */ /* 0x001f280000300800 */
[----:B------:R-:W4:Y:S04]  /*38d0*/  LDL.LU R226, [R1+0x68] ;  /* 0x0000680001e27983 */ /* 0x000f280000300800 */
[----:B------:R-:W4:Y:S01]  /*38e0*/  LDL.LU R227, [R1+0x6c] ;  /* 0x00006c0001e37983 */ /* 0x000f220000300800 */
[----:B------:R-:W-:-:S05]  /*38f0*/  FADD R211, R135, R211 ;  /* 0x000000d387d37221 */ /* 0x000fca0000000000 */
[----:B------:R0:W-:Y:S01]  /*3900*/  STL [R1+0x2c], R211 ;  /* 0x00002cd301007387 */ /* 0x0001e20000100800 */
[----:B------:R-:W-:-:S03]  /*3910*/  FADD R212, R136, R212 ;  /* 0x000000d488d47221 */ /* 0x000fc60000000000 */
[----:B0-----:R0:W5:Y:S01]  /*3920*/  LDL.LU R211, [R1+0xc8] ;  /* 0x0000c80001d37983 */ /* 0x0011620000300800 */
[----:B------:R-:W-:-:S03]  /*3930*/  FADD R213, R137, R213 ;  /* 0x000000d589d57221 */ /* 0x000fc60000000000 */
[----:B------:R1:W-:Y:S01]  /*3940*/  STL [R1+0x30], R212 ;  /* 0x000030d401007387 */ /* 0x0003e20000100800 */
[----:B------:R-:W-:-:S01]  /*3950*/  FADD R214, R138, R214 ;  /* 0x000000d68ad67221 */ /* 0x000fc20000000000 */
[----:B------:R-:W-:Y:S02]  /*3960*/  FADD R215, R139, R215 ;  /* 0x000000d78bd77221 */ /* 0x000fe40000000000 */
[----:B-1----:R0:W5:Y:S01]  /*3970*/  LDL.LU R212, [R1+0xc4] ;  /* 0x0000c40001d47983 */ /* 0x0021620000300800 */
[----:B------:R-:W-:-:S03]  /*3980*/  FADD R216, R140, R216 ;  /* 0x000000d88cd87221 */ /* 0x000fc60000000000 */
[----:B------:R1:W-:Y:S01]  /*3990*/  STL [R1+0x34], R213 ;  /* 0x000034d501007387 */ /* 0x0003e20000100800 */
[----:B--2---:R-:W-:-:S03]  /*39a0*/  FADD R217, R141, R217 ;  /* 0x000000d98dd97221 */ /* 0x004fc60000000000 */
[----:B-1----:R0:W5:Y:S01]  /*39b0*/  LDL.LU R213, [R1+0xc0] ;  /* 0x0000c00001d57983 */ /* 0x0021620000300800 */
[----:B---3--:R-:W-:-:S03]  /*39c0*/  FADD R218, R142, R218 ;  /* 0x000000da8eda7221 */ /* 0x008fc60000000000 */
[----:B------:R1:W-:Y:S01]  /*39d0*/  STL [R1+0x38], R214 ;  /* 0x000038d601007387 */ /* 0x0003e20000100800 */
[----:B----4-:R-:W-:-:S01]  /*39e0*/  FADD R219, R143, R219 ;  /* 0x000000db8fdb7221 */ /* 0x010fc20000000000 */
[----:B------:R-:W-:Y:S02]  /*39f0*/  FADD R220, R144, R220 ;  /* 0x000000dc90dc7221 */ /* 0x000fe40000000000 */
[----:B-1----:R0:W5:Y:S04]  /*3a00*/  LDL.LU R214, [R1+0xbc] ;  /* 0x0000bc0001d67983 */ /* 0x0021680000300800 */
[----:B------:R1:W-:Y:S01]  /*3a10*/  STL [R1+0x3c], R215 ;  /* 0x00003cd701007387 */ /* 0x0003e20000100800 */
[----:B------:R-:W-:-:S01]  /*3a20*/  FADD R221, R145, R221 ;  /* 0x000000dd91dd7221 */ /* 0x000fc20000000000 */
[----:B------:R-:W-:-:S02]  /*3a30*/  FADD R222, R146, R222 ;  /* 0x000000de92de7221 */ /* 0x000fc40000000000 */
[----:B-1----:R0:W5:Y:S04]  /*3a40*/  LDL.LU R215, [R1+0xb8] ;  /* 0x0000b80001d77983 */ /* 0x0021680000300800 */
[----:B------:R1:W-:Y:S01]  /*3a50*/  STL [R1+0x40], R216 ;  /* 0x000040d801007387 */ /* 0x0003e20000100800 */
[----:B------:R-:W-:-:S03]  /*3a60*/  FADD R223, R147, R223 ;  /* 0x000000df93df7221 */ /* 0x000fc60000000000 */
        /* <DEDUP_REMOVED lines=13> */
[----:B------:R1:W-:Y:S04]  /*3b40*/  STL [R1+0x54], R221 ;  /* 0x000054dd01007387 */ /* 0x0003e80000100800 */
        /* <DEDUP_REMOVED lines=12> */
[----:B-1----:R0:W5:Y:S01]  /*3c10*/  LDL.LU R227, [R1+0x88] ;  /* 0x0000880001e37983 */ /* 0x0021620000300800 */
        /* <DEDUP_REMOVED lines=82> */
[----:B0-----:R-:W-:-:S06]  /*4140*/  UMOV UR6, URZ ;  /* 0x0000003f00067c82 */ /* 0x001fcc0008000000 */
.L_x_28:
[----:B------:R-:W-:Y:S05]  /*4150*/  @!P1 BRA `(.L_x_29) ;  /* 0x0000000000049947 */ /* 0x000fea0003800000 */
[----:B------:R-:W-:Y:S01]  /*4160*/  BPT.TRAP 0x1 ;  /* 0x000000040000795c */ /* 0x000fe20000300000 */
.L_x_29:
[----:B------:R2:W-:Y:S04]  /*4170*/  STL [R1+0x8c], R2 ;  /* 0x00008c0201007387 */ /* 0x0005e80000100800 */
[----:B--2---:R-:W2:Y:S04]  /*4180*/  LDL R2, [R1+0x70] ;  /* 0x0000700001027983 */ /* 0x004ea80000100800 */
[----:B-----5:R3:W-:Y:S04]  /*4190*/  STL [R1+0x88], R0 ;  /* 0x0000880001007387 */ /* 0x0207e80000100800 */
[----:B---3--:R-:W3:Y:S01]  /*41a0*/  LDL R0, [R1+0x74] ;  /* 0x0000740001007983 */ /* 0x008ee20000100800 */
[----:B-1----:R-:W-:Y:S01]  /*41b0*/  IMAD.U32 R229, RZ, RZ, UR25 ;  /* 0x00000019ffe57e24 */ /* 0x002fe2000f8e00ff */
[----:B--2---:R-:W-:-:S02]  /*41c0*/  ISETP.NE.AND P0, PT, R2, RZ, PT ;  /* 0x000000ff0200720c */ /* 0x004fc40003f05270 */
[----:B------:R1:W5:Y:S11]  /*41d0*/  LDL.LU R2, [R1+0x8c] ;  /* 0x00008c0001027983 */ /* 0x0003760000300800 */
[----:B------:R-:W-:-:S05]  /*41e0*/  @P0 LEA R229, R229, UR14, 0x3 ;  /* 0x0000000ee5e50c11 */ /* 0x000fca000f8e18ff */
[----:B------:R-:W-:-:S05]  /*41f0*/  @P0 VIADD R229, R229, 0x18 ;  /* 0x00000018e5e50836 */ /* 0x000fca0000000000 */
[----:B---3--:R-:W-:Y:S02]  /*4200*/  @P0 PRMT R229, R0, 0x654, R229 ;  /* 0x0000065400e50816 */ /* 0x008fe400000000e5 */
[----:B------:R1:W5:Y:S01]  /*4210*/  LDL.LU R0, [R1+0x88] ;  /* 0x0000880001007983 */ /* 0x0003620000300800 */
[----:B------:R-:W-:Y:S01]  /*4220*/  UISETP.GT.U32.AND UP0, UPT, UR13, 0x1, UPT ;  /* 0x000000010d00788c */ /* 0x000fe2000bf04070 */
[----:B------:R1:W-:Y:S05]  /*4230*/  @P0 SYNCS.ARRIVE.TRANS64.RED.A1T0 RZ, [R229+URZ], RZ ;  /* 0x000000ffe5ff09a7 */ /* 0x0003ea000810043f */
[----:B------:R-:W-:-:S13]  /*4240*/  PLOP3.LUT P0, PT, PT, PT, UP0, 0x80, 0x0 ;  /* 0x000000000000781c */ /* 0x000fda0003f0f008 */
[----:B-1----:R-:W-:Y:S05]  /*4250*/  @P0 BRA `(.L_x_30) ;  /* 0x0000000000040947 */ /* 0x002fea0003800000 */
[----:B------:R-:W-:Y:S01]  /*4260*/  BPT.TRAP 0x1 ;  /* 0x000000040000795c */ /* 0x000fe20000300000 */
.L_x_30:
[----:B------:R-:W-:Y:S02]  /*4270*/  UISETP.GT.AND UP2, UPT, UR24, 0x1, UPT ;  /* 0x000000011800788c */ /* 0x000fe4000bf44270 */
[----:B------:R-:W-:Y:S02]  /*4280*/  UIADD3 UR16, UR16, 0x1, URZ ;  /* 0x0000000110107890 */ /* 0x000fe4000fffe03f */
[----:B------:R-:W-:Y:S02]  /*4290*/  UIADD3 UR25, UR25, 0x1, URZ ;  /* 0x0000000119197890 */ /* 0x000fe4000fffe03f */
[----:B------:R-:W-:Y:S01]  /*42a0*/  PLOP3.LUT P0, PT, PT, PT, UP2, 0x80, 0x0 ;  /* 0x000000000000781c */ /* 0x000fe20003f0f028 */
[----:B------:R-:W-:Y:S02]  /*42b0*/  UISETP.NE.AND UP0, UPT, UR16, 0x3, UPT ;  /* 0x000000031000788c */ /* 0x000fe4000bf05270 */
[----:B------:R-:W-:Y:S02]  /*42c0*/  UIADD3 UR9, UR24, -0x1, URZ ;  /* 0xffffffff18097890 */ /* 0x000fe4000fffe03f */
[----:B------:R-:W-:-:S02]  /*42d0*/  USEL UR8, URZ, 0x1, UP0 ;  /* 0x000000013f087887 */ /* 0x000fc40008000000 */
[----:B------:R-:W-:Y:S02]  /*42e0*/  UISETP.NE.AND UP1, UPT, UR25, 0x3, UPT ;  /* 0x000000031900788c */ /* 0x000fe4000bf25270 */
[----:B------:R-:W-:Y:S02]  /*42f0*/  ULOP3.LUT UR17, UR17, UR8, URZ, 0x3c, !UPT ;  /* 0x0000000811117292 */ /* 0x000fe4000f8e3c3f */
[----:B------:R-:W-:Y:S02]  /*4300*/  USEL UR16, UR16, URZ, UP0 ;  /* 0x0000003f10107287 */ /* 0x000fe40008000000 */
[----:B------:R-:W-:Y:S01]  /*4310*/  USEL UR25, UR25, URZ, UP1 ;  /* 0x0000003f19197287 */ /* 0x000fe20008800000 */
[----:B------:R-:W-:Y:S01]  /*4320*/  UMOV UR8, 0x1 ;  /* 0x0000000100087882 */ /* 0x000fe20000000000 */
[----:B------:R-:W-:Y:S01]  /*4330*/  UMOV UR24, UR9 ;  /* 0x0000000900187c82 */ /* 0x000fe20008000000 */
[----:B------:R-:W-:Y:S09]  /*4340*/  @P0 BRA `(.L_x_31) ;  /* 0xffffffec00300947 */ /* 0x000ff2000383ffff */
.L_x_23:
[----:B------:R-:W-:-:S04]  /*4350*/  UISETP.NE.AND UP0, UPT, UR6, URZ, UPT ;  /* 0x0000003f0600728c */ /* 0x000fc8000bf05270 */
[----:B------:R-:W-:-:S06]  /*4360*/  USEL UR6, URZ, 0x1, !UP0 ;  /* 0x000000013f067887 */ /* 0x000fcc000c000000 */
[----:B------:R-:W-:-:S13]  /*4370*/  ISETP.NE.AND P0, PT, RZ, UR6, PT ;  /* 0x00000006ff007c0c */ /* 0x000fda000bf05270 */
[----:B------:R-:W-:Y:S05]  /*4380*/  @!P0 BRA `(.L_x_32) ;  /* 0x0000000c00c48947 */ /* 0x000fea0003800000 */
[----:B------:R-:W-:Y:S02]  /*4390*/  WARPGROUP.DEPBAR.LE gsb0, 0x0 ;  /* 0x00008000000079c5 */ /* 0x000fe40000010000 */
[----:B-----5:R-:W-:Y:S01]  /*43a0*/  FADD R227, R25, R227 ;  /* 0x000000e319e37221 */ /* 0x020fe20000000000 */
[----:B------:R-:W-:-:S04]  /*43b0*/  FADD R228, R24, R228 ;  /* 0x000000e418e47221 */ /* 0x000fc80000000000 */
[----:B------:R1:W-:Y:S04]  /*43c0*/  STL [R1+0x88], R227 ;  /* 0x000088e301007387 */ /* 0x0003e80000100800 */
[----:B-1----:R-:W2:Y:S04]  /*43d0*/  LDL.LU R227, [R1+0x6c] ;  /* 0x00006c0001e37983 */ /* 0x002ea80000300800 */
[----:B--2---:R1:W-:Y:S04]  /*43e0*/  STL [R1+0x8c], R227 ;  /* 0x00008ce301007387 */ /* 0x0043e80000100800 */
        /* <DEDUP_REMOVED lines=52> */
[----:B-1----:R-:W2:Y:S01]  /*4730*/  LDL.LU R227, [R1] ;  /* 0x0000000001e37983 */ /* 0x002ea20000300800 */
[----:B------:R-:W-:Y:S01]  /*4740*/  FADD R226, R26, R226 ;  /* 0x000000e21ae27221 */ /* 0x000fe20000000000 */
        /* <DEDUP_REMOVED lines=97> */
[----:B--2---:R-:W-:-:S05]  /*4d60*/  FADD R227, R124, R227 ;  /* 0x000000e37ce37221 */ /* 0x004fca0000000000 */
[----:B------:R1:W-:Y:S04]  /*4d70*/  STL [R1], R227 ;  /* 0x000000e301007387 */ /* 0x0003e80000100800 */
[----:B-1----:R-:W2:Y:S02]  /*4d80*/  LDL.LU R227, [R1+0xf4] ;  /* 0x0000f40001e37983 */ /* 0x002ea40000300800 */
[----:B--2---:R-:W-:-:S05]  /*4d90*/  FADD R227, R125, R227 ;  /* 0x000000e37de37221 */ /* 0x004fca0000000000 */
[----:B------:R1:W-:Y:S04]  /*4da0*/  STL [R1+0x4], R227 ;  /* 0x000004e301007387 */ /* 0x0003e80000100800 */
        /* <DEDUP_REMOVED lines=78> */
[----:B-1----:R1:W5:Y:S02]  /*5290*/  LDL.LU R227, [R1+0x88] ;  /* 0x0000880001e37983 */ /* 0x0023640000300800 */
.L_x_32:
[----:B------:R-:W-:Y:S02]  /*52a0*/  WARPGROUP.DEPBAR.LE gsb0, 0x0 ;  /* 0x00008000000079c5 */ /* 0x000fe40000010000 */
[----:B------:R-:W2:Y:S02]  /*52b0*/  LDC R24, c[0x0][0x28c] ;  /* 0x0000a300ff187b82 */ /* 0x000ea40000000800 */
[----:B--2---:R-:W-:-:S13]  /*52c0*/  ISETP.GE.AND P0, PT, R24, 0x1, PT ;  /* 0x000000011800780c */ /* 0x004fda0003f06270 */
[----:B------:R-:W-:Y:S05]  /*52d0*/  @!P0 BRA `(.L_x_33) ;  /* 0x0000000000748947 */ /* 0x000fea0003800000 */
[----:B------:R-:W-:-:S06]  /*52e0*/  UISETP.NE.AND UP0, UPT, UR23, 0x3, UPT ;  /* 0x000000031700788c */ /* 0x000fcc000bf05270 */
[----:B------:R-:W-:-:S13]  /*52f0*/  PLOP3.LUT P0, PT, PT, PT, UP0, 0x80, 0x0 ;  /* 0x000000000000781c */ /* 0x000fda0003f0f008 */
[----:B------:R-:W-:Y:S05]  /*5300*/  @!P0 BRA `(.L_x_34) ;  /* 0x0000000000048947 */ /* 0x000fea0003800000 */
[----:B------:R-:W-:Y:S01]  /*5310*/  BPT.TRAP 0x1 ;  /* 0x000000040000795c */ /* 0x000fe20000300000 */
.L_x_34:
[----:B-----5:R2:W-:Y:S04]  /*5320*/  STL [R1+0x88], R0 ;  /* 0x0000880001007387 */ /* 0x0205e80000100800 */
[----:B--2---:R-:W2:Y:S01]  /*5330*/  LDL R0, [R1+0x70] ;  /* 0x0000700001007983 */ /* 0x004ea20000100800 */
[----:B------:R-:W-:Y:S01]  /*5340*/  BSSY B0, `(.L_x_35) ;  /* 0x0000012000007945 */ /* 0x000fe20003800000 */
[----:B--2---:R-:W-:Y:S02]  /*5350*/  ISETP.NE.AND P0, PT, R0, RZ, PT ;  /* 0x000000ff0000720c */ /* 0x004fe40003f05270 */
[----:B------:R2:W5:Y:S11]  /*5360*/  LDL.LU R0, [R1+0x88] ;  /* 0x0000880001007983 */ /* 0x0005760000300800 */
[----:B--2---:R-:W-:Y:S05]  /*5370*/  @!P0 BRA `(.L_x_36) ;  /* 0x0000000000388947 */ /* 0x004fea0003800000 */
[----:B-----5:R2:W-:Y:S04]  /*5380*/  STL [R1+0x88], R0 ;  /* 0x0000880001007387 */ /* 0x0205e80000100800 */
[----:B--2---:R-:W2:Y:S01]  /*5390*/  LDL R0, [R1+0x74] ;  /* 0x0000740001007983 */ /* 0x004ea20000100800 */
[----:B------:R-:W-:-:S04]  /*53a0*/  UISETP.LT.AND UP0, UPT, UR12, 0x1, UPT ;  /* 0x000000010c00788c */ /* 0x000fc8000bf01270 */
[----:B------:R-:W-:-:S04]  /*53b0*/  USEL UR8, UR12, 0x1, UP0 ;  /* 0x000000010c087887 */ /* 0x000fc80008000000 */
[----:B------:R-:W-:-:S04]  /*53c0*/  UIADD3 UR8, UR5, UR12, -UR8 ;  /* 0x0000000c05087290 */ /* 0x000fc8000fffe808 */
[----:B------:R-:W-:-:S04]  /*53d0*/  UIMAD.WIDE.U32 UR6, UR8, -0x55555555, URZ ;  /* 0xaaaaaaab080678a5 */ /* 0x000fc8000f8e003f */
[----:B------:R-:W-:-:S04]  /*53e0*/  USHF.R.U32.HI UR6, URZ, 0x1, UR7 ;  /* 0x000000013f067899 */ /* 0x000fc80008011607 */
[----:B------:R-:W-:-:S04]  /*53f0*/  UIMAD UR8, UR6, -0x3, UR8 ;  /* 0xfffffffd060878a4 */ /* 0x000fc8000f8e0208 */
[----:B------:R-:W-:-:S04]  /*5400*/  ULEA UR8, UR8, UR14, 0x3 ;  /* 0x0000000e08087291 */ /* 0x000fc8000f8e183f */
[----:B------:R-:W-:-:S06]  /*5410*/  UIADD3 UR8, UR8, 0x18, URZ ;  /* 0x0000001808087890 */ /* 0x000fcc000fffe03f */
[----:B------:R-:W-:-:S05]  /*5420*/  IMAD.U32 R24, RZ, RZ, UR8 ;  /* 0x00000008ff187e24 */ /* 0x000fca000f8e00ff */
[----:B--2---:R-:W-:Y:S02]  /*5430*/  PRMT R24, R0, 0x654, R24 ;  /* 0x0000065400187816 */ /* 0x004fe40000000018 */
[----:B------:R2:W5:Y:S02]  /*5440*/  LDL.LU R0, [R1+0x88] ;  /* 0x0000880001007983 */ /* 0x0005640000300800 */
[----:B------:R2:W-:Y:S03]  /*5450*/  SYNCS.ARRIVE.TRANS64.RED.A1T0 RZ, [R24+URZ], RZ ;  /* 0x000000ff18ff79a7 */ /* 0x0005e6000810043f */
.L_x_36:
[----:B------:R-:W-:Y:S05]  /*5460*/  BSYNC B0 ;  /* 0x0000000000007941 */ /* 0x000fea0003800000 */
.L_x_35:
[----:B------:R-:W-:-:S06]  /*5470*/  UISETP.GT.U32.AND UP0, UPT, UR13, 0x1, UPT ;  /* 0x000000010d00788c */ /* 0x000fcc000bf04070 */
[----:B------:R-:W-:-:S13]  /*5480*/  PLOP3.LUT P0, PT, PT, PT, UP0, 0x80, 0x0 ;  /* 0x000000000000781c */ /* 0x000fda0003f0f008 */
[----:B------:R-:W-:Y:S05]  /*5490*/  @P0 BRA `(.L_x_33) ;  /* 0x0000000000040947 */ /* 0x000fea0003800000 */
[----:B------:R-:W-:Y:S01]  /*54a0*/  BPT.TRAP 0x1 ;  /* 0x000000040000795c */ /* 0x000fe20000300000 */
.L_x_33:
[----:B------:R3:W-:Y:S01]  /*54b0*/  STL [R1+0x90], R3 ;  /* 0x0000900301007387 */ /* 0x0007e20000100800 */
[----:B------:R-:W4:Y:S01]  /*54c0*/  LDC R28, c[0x0][0x288] ;  /* 0x0000a200ff1c7b82 */ /* 0x000f220000000800 */
[----:B------:R-:W-:Y:S02]  /*54d0*/  UIADD3 UR9, UR12, UR5, URZ ;  /* 0x000000050c097290 */ /* 0x000fe4000fffe03f */
[----:B-----5:R0:W-:Y:S01]  /*54e0*/  STL [R1+0x8c], R2 ;  /* 0x00008c0201007387 */ /* 0x0201e20000100800 */
[----:B------:R-:W-:Y:S01]  /*54f0*/  USHF.R.S32.HI UR10, URZ, 0x1f, UR22 ;  /* 0x0000001f3f0a7899 */ /* 0x000fe20008011416 */
[----:B------:R-:W-:Y:S01]  /*5500*/  ULDC.64 UR14, c[0x0][0x5d0] ;  /* 0x00017400000e7ab9 */ /* 0x000fe20000000a00 */
[----:B------:R-:W-:Y:S01]  /*5510*/  ULDC UR11, c[0x0][0x284] ;  /* 0x0000a100000b7ab9 */ /* 0x000fe20000000800 */
[----:B---3--:R-:W2:Y:S01]  /*5520*/  S2R R3, SR_TID.X ;  /* 0x0000000000037919 */ /* 0x008ea20000002100 */
[----:B0-----:R-:W3:Y:S04]  /*5530*/  LDL.LU R2, [R1+0x80] ;  /* 0x0000800001027983 */ /* 0x001ee80000300800 */
[----:B------:R0:W-:Y:S04]  /*5540*/  STL [R1+0x88], R0 ;  /* 0x0000880001007387 */ /* 0x0001e80000100800 */
[----:B0-----:R-:W3:Y:S01]  /*5550*/  LDL.LU R0, [R1+0x84] ;  /* 0x0000840001007983 */ /* 0x001ee20000300800 */
[----:B------:R-:W-:-:S02]  /*5560*/  UISETP.GT.U32.AND UP0, UPT, UR9, 0x2, UPT ;  /* 0x000000020900788c */ /* 0x000fc4000bf04070 */
[----:B------:R-:W-:Y:S01]  /*5570*/  UISETP.GE.U32.AND UP1, UPT, UR12, 0x3, UPT ;  /* 0x000000030c00788c */ /* 0x000fe2000bf26070 */
[--C-:B--2---:R-:W-:Y:S02]  /*5580*/  SHF.R.U32.HI R24, RZ, 0x2, R3.reuse ;  /* 0x00000002ff187819 */ /* 0x104fe40000011603 */
[----:B------:R-:W-:Y:S02]  /*5590*/  LOP3.LUT R26, R3, 0x60, RZ, 0xc0, !PT ;  /* 0x00000060031a7812 */ /* 0x000fe400078ec0ff */
[----:B------:R-:W-:Y:S02]  /*55a0*/  SHF.R.U32.HI R27, RZ, 0x7, R3 ;  /* 0x00000007ff1b7819 */ /* 0x000fe40000011603 */
[----:B------:R-:W-:Y:S02]  /*55b0*/  LOP3.LUT R25, R24, 0x7, RZ, 0xc0, !PT ;  /* 0x0000000718197812 */ /* 0x000fe400078ec0ff */
[----:B------:R-:W-:Y:S02]  /*55c0*/  SHF.R.U32.HI R26, RZ, 0x1, R26 ;  /* 0x00000001ff1a7819 */ /* 0x000fe4000001161a */
[----:B------:R-:W-:-:S02]  /*55d0*/  LOP3.LUT R24, R27, 0x1, RZ, 0xc0, !PT ;  /* 0x000000011b187812 */ /* 0x000fc400078ec0ff */
[----:B------:R-:W-:-:S03]  /*55e0*/  IADD3 R29, RZ, -R26, -R25 ;  /* 0x8000001aff1d7210 */ /* 0x000fc60007ffe819 */
[C---:B------:R-:W-:Y:S02]  /*55f0*/  IMAD.SHL.U32 R30, R24.reuse, 0x40, RZ ;  /* 0x00000040181e7824 */ /* 0x040fe400078e00ff */
[----:B------:R-:W-:Y:S02]  /*5600*/  IMAD R29, R24, -0x40, R29 ;  /* 0xffffffc0181d7824 */ /* 0x000fe400078e021d */
[----:B------:R-:W-:Y:S01]  /*5610*/  IMAD.SHL.U32 R24, R3, 0x2, RZ ;  /* 0x0000000203187824 */ /* 0x000fe200078e00ff */
[----:B------:R-:W-:-:S04]  /*5620*/  LOP3.LUT R27, R30, 0x40, R25, 0xe2, !PT ;  /* 0x000000401e1b7812 */ /* 0x000fc800078ee219 */
[----:B------:R-:W-:Y:S02]  /*5630*/  LOP3.LUT R30, R24, 0x6, RZ, 0xc0, !PT ;  /* 0x00000006181e7812 */ /* 0x000fe400078ec0ff */
[----:B------:R-:W-:Y:S02]  /*5640*/  LOP3.LUT R24, R3, 0x3, RZ, 0xc0, !PT ;  /* 0x0000000303187812 */ /* 0x000fe400078ec0ff */
[----:B------:R0:W5:Y:S01]  /*5650*/  LDL.LU R3, [R1+0x90] ;  /* 0x0000900001037983 */ /* 0x0001620000300800 */
[----:B------:R-:W-:Y:S02]  /*5660*/  UIMAD.WIDE.U32 UR6, UR9, -0x55555555, URZ ;  /* 0xaaaaaaab090678a5 */ /* 0x000fe4000f8e003f */
[----:B----4-:R-:W-:Y:S02]  /*5670*/  IMAD R34, R24, -0x2, R28 ;  /* 0xfffffffe18227824 */ /* 0x010fe400078e021c */
[----:B---3--:R-:W-:Y:S01]  /*5680*/  IMAD.SHL.U32 R35, R2, 0x100, RZ ;  /* 0x0000010002237824 */ /* 0x008fe200078e00ff */
[----:B------:R-:W-:-:S02]  /*5690*/  PRMT R30, R30, 0x6540, R2 ;  /* 0x000065401e1e7816 */ /* 0x000fc40000000002 */
[----:B------:R0:W5:Y:S01]  /*56a0*/  LDL.LU R2, [R1+0x8c] ;  /* 0x00008c0001027983 */ /* 0x0001620000300800 */
[----:B------:R-:W-:Y:S01]  /*56b0*/  UIMAD UR5, UR10, UR14, URZ ;  /* 0x0000000e0a0572a4 */ /* 0x000fe2000f8e023f */
[----:B------:R-:W-:Y:S01]  /*56c0*/  ISETP.GE.AND P0, PT, R35, R28, PT ;  /* 0x0000001c2300720c */ /* 0x000fe20003f06270 */
[----:B------:R-:W-:Y:S01]  /*56d0*/  UISETP.LT.U32.AND UP0, UPT, UR12, 0x3, UP0 ;  /* 0x000000030c00788c */ /* 0x000fe20008701070 */
[----:B------:R-:W-:Y:S01]  /*56e0*/  SHF.R.S32.HI R31, RZ, 0x1f, R30 ;  /* 0x0000001fff1f7819 */ /* 0x000fe2000001141e */
[----:B------:R-:W-:Y:S01]  /*56f0*/  UIMAD UR8, UR22, UR15, UR5 ;  /* 0x0000000f160872a4 */ /* 0x000fe2000f8e0205 */
[----:B------:R-:W-:Y:S01]  /*5700*/  IMAD.U32 R25, RZ, RZ, UR14 ;  /* 0x0000000eff197e24 */ /* 0x000fe2000f8e00ff */
[----:B------:R-:W-:Y:S02]  /*5710*/  USEL UR5, URZ, 0x1, !UP0 ;  /* 0x000000013f057887 */ /* 0x000fe4000c000000 */
[----:B------:R-:W-:Y:S01]  /*5720*/  USHF.R.U32.HI UR6, URZ, 0x1, UR7 ;  /* 0x000000013f067899 */ /* 0x000fe20008011607 */
[----:B------:R-:W-:-:S02]  /*5730*/  IMAD.SHL.U32 R28, R0, 0x80, RZ ;  /* 0x00000080001c7824 */ /* 0x000fc400078e00ff */
[----:B------:R-:W-:Y:S02]  /*5740*/  IMAD.WIDE R32, R0, 0x80, RZ ;  /* 0x0000008000207825 */ /* 0x000fe400078e02ff */
[----:B------:R0:W5:Y:S01]  /*5750*/  LDL.LU R0, [R1+0x88] ;  /* 0x0000880001007983 */ /* 0x0001620000300800 */
[C---:B------:R-:W-:Y:S01]  /*5760*/  ISETP.GE.OR P0, PT, R28.reuse, UR11, P0 ;  /* 0x0000000b1c007c0c */ /* 0x040fe20008706670 */
[----:B------:R-:W-:Y:S01]  /*5770*/  ULOP3.LUT UR4, UR4, UR5, URZ, 0x3c, !UPT ;  /* 0x0000000504047292 */ /* 0x000fe2000f8e3c3f */
[----:B------:R-:W-:Y:S01]  /*5780*/  IMAD.WIDE.U32 R24, R25, UR22, R30 ;  /* 0x0000001619187c25 */ /* 0x000fe2000f8e001e */
[----:B------:R-:W-:Y:S01]  /*5790*/  UIMAD UR5, UR6, -0x3, UR9 ;  /* 0xfffffffd060578a4 */ /* 0x000fe2000f8e0209 */
[----:B------:R-:W-:Y:S01]  /*57a0*/  IADD3 R38, -R28, UR11, R29 ;  /* 0x0000000b1c267c10 */ /* 0x000fe2000fffe11d */
[----:B------:R-:W-:Y:S01]  /*57b0*/  @UP1 ULOP3.LUT UR4, UR4, 0x1, UR6, 0x78, !UPT ;  /* 0x0000000104041892 */ /* 0x000fe2000f8e7806 */
[----:B------:R-:W-:Y:S01]  /*57c0*/  VIADD R25, R25, UR8 ;  /* 0x0000000819197c36 */ /* 0x000fe20008000000 */
[----:B------:R-:W-:Y:S01]  /*57d0*/  LOP3.LUT R39, R32, R27, R26, 0xfe, !PT ;  /* 0x0000001b20277212 */ /* 0x000fe200078efe1a */
[----:B------:R-:W-:-:S02]  /*57e0*/  IMAD.IADD R35, R34, 0x1, -R35 ;  /* 0x0000000122237824 */ /* 0x000fc400078e0a23 */
[----:B------:R-:W-:-:S03]  /*57f0*/  IMAD.MOV.U32 R34, RZ, RZ, -0x1 ;  /* 0xffffffffff227424 */ /* 0x000fc600078e00ff */
[----:B0-----:R-:W-:Y:S05]  /*5800*/  @P0 BRA `(.L_x_37) ;  /* 0x0000008c00880947 */ /* 0x001fea0003800000 */
[----:B------:R-:W0:Y:S01]  /*5810*/  LDC.64 R28, c[0x0][0x5c8] ;  /* 0x00017200ff1c7b82 */ /* 0x000e220000000a00 */
[----:B------:R-:W-:Y:S01]  /*5820*/  ULDC.64 UR6, c[0x0][0x5c0] ;  /* 0x0001700000067ab9 */ /* 0x000fe20000000a00 */
[----:B------:R-:W-:Y:S01]  /*5830*/  BSSY B0, `(.L_x_37) ;  /* 0x00008df000007945 */ /* 0x000fe20003800000 */
[-C--:B0-----:R-:W-:Y:S02]  /*5840*/  IMAD R26, R33, R28.reuse, RZ ;  /* 0x0000001c211a7224 */ /* 0x081fe400078e02ff */
[----:B------:R-:W-:-:S04]  /*5850*/  IMAD.WIDE.U32 R24, R39, R28, R24 ;  /* 0x0000001c27187225 */ /* 0x000fc800078e0018 */
[----:B------:R-:W-:Y:S01]  /*5860*/  IMAD R27, R39, R29, R26 ;  /* 0x0000001d271b7224 */ /* 0x000fe200078e021a */
[----:B------:R-:W-:Y:S02]  /*5870*/  LEA R26, P0, R28, R24, 0x3 ;  /* 0x000000181c1a7211 */ /* 0x000fe400078018ff */
[----:B------:R-:W-:Y:S01]  /*5880*/  IADD3 R24, P1, R24, UR6, RZ ;  /* 0x0000000618187c10 */ /* 0x000fe2000ff3e0ff */
[----:B------:R-:W-:Y:S01]  /*5890*/  IMAD.IADD R27, R25, 0x1, R27 ;  /* 0x00000001191b7824 */ /* 0x000fe200078e021b */
[----:B------:R-:W-:-:S04]  /*58a0*/  IADD3 R26, P3, R26, UR6, RZ ;  /* 0x000000061a1a7c10 */ /* 0x000fc8000ff7e0ff */
[----:B------:R-:W-:Y:S02]  /*58b0*/  LEA.HI.X R28, R28, R27, R29, 0x3, P0 ;  /* 0x0000001b1c1c7211 */ /* 0x000fe400000f1c1d */
[----:B------:R-:W-:Y:S02]  /*58c0*/  FSETP.NEU.AND P0, PT, RZ, UR21, PT ;  /* 0x00000015ff007c0b */ /* 0x000fe4000bf0d000 */
[----:B------:R-:W-:Y:S02]  /*58d0*/  IADD3.X R25, R27, UR7, RZ, P1, !PT ;  /* 0x000000071b197c10 */ /* 0x000fe40008ffe4ff */
[----:B------:R-:W-:-:S09]  /*58e0*/  IADD3.X R27, R28, UR7, RZ, P3, !PT ;  /* 0x000000071c1b7c10 */ /* 0x000fd20009ffe4ff */
[----:B------:R-:W-:Y:S05]  /*58f0*/  @!P0 BRA `(.L_x_38) ;  /* 0x0000006800d08947 */ /* 0x000fea0003800000 */
[----:B------:R-:W-:Y:S01]  /*5900*/  ULDC.64 UR8, c[0x0][0x5b8] ;  /* 0x00016e0000087ab9 */ /* 0x000fe20000000a00 */
[----:B------:R-:W-:Y:S01]  /*5910*/  ISETP.GE.AND P0, PT, R38, 0x1, PT ;  /* 0x000000012600780c */ /* 0x000fe20003f06270 */
[----:B------:R-:W-:Y:S02]  /*5920*/  UIMAD UR6, UR10, UR8, URZ ;  /* 0x000000080a0672a4 */ /* 0x000fe4000f8e023f */
[----:B------:R-:W-:Y:S01]  /*5930*/  IMAD.U32 R29, RZ, RZ, UR8 ;  /* 0x00000008ff1d7e24 */ /* 0x000fe2000f8e00ff */
[----:B------:R-:W-:Y:S01]  /*5940*/  BSSY B1, `(.L_x_39) ;  /* 0x000000f000017945 */ /* 0x000fe20003800000 */
[----:B------:R-:W-:Y:S01]  /*5950*/  ISETP.LT.OR P4, PT, R35, 0x1, !P0 ;  /* 0x000000012300780c */ /* 0x000fe20004781670 */
[----:B------:R-:W-:Y:S02]  /*5960*/  UIMAD UR6, UR22, UR9, UR6 ;  /* 0x00000009160672a4 */ /* 0x000fe4000f8e0206 */
[----:B------:R-:W-:Y:S01]  /*5970*/  IMAD.WIDE.U32 R30, R29, UR22, R30 ;  /* 0x000000161d1e7c25 */ /* 0x000fe2000f8e001e */
[----:B------:R-:W-:-:S03]  /*5980*/  ULDC.64 UR8, c[0x0][0x5a8] ;  /* 0x00016a0000087ab9 */ /* 0x000fc60000000a00 */
[----:B------:R-:W-:Y:S01]  /*5990*/  VIADD R31, R31, UR6 ;  /* 0x000000061f1f7c36 */ /* 0x000fe20008000000 */
[----:B------:R-:W-:Y:S02]  /*59a0*/  ULDC.64 UR6, c[0x0][0x5b0] ;  /* 0x00016c0000067ab9 */ /* 0x000fe40000000a00 */
[----:B------:R-:W-:Y:S02]  /*59b0*/  IMAD R36, R33, UR6, RZ ;  /* 0x0000000621247c24 */ /* 0x000fe4000f8e02ff */
[----:B------:R-:W-:-:S04]  /*59c0*/  IMAD.WIDE.U32 R28, R39, UR6, R30 ;  /* 0x00000006271c7c25 */ /* 0x000fc8000f8e001e */
[--C-:B------:R-:W-:Y:S01]  /*59d0*/  IMAD R37, R39, UR7, R36.reuse ;  /* 0x0000000727257c24 */ /* 0x100fe2000f8e0224 */
[----:B------:R-:W-:Y:S02]  /*59e0*/  IADD3 R28, P1, R28, UR8, RZ ;  /* 0x000000081c1c7c10 */ /* 0x000fe4000ff3e0ff */
[----:B------:R-:W-:Y:S02]  /*59f0*/  PRMT R36, RZ, 0x7610, R36 ;  /* 0x00007610ff247816 */ /* 0x000fe40000000024 */
[----:B------:R-:W-:Y:S01]  /*5a00*/  IADD3.X R29, R29, UR9, R37, P1, !PT ;  /* 0x000000091d1d7c10 */ /* 0x000fe20008ffe425 */
[----:B------:R-:W-:Y:S08]  /*5a10*/  @P4 BRA `(.L_x_40) ;  /* 0x0000000000044947 */ /* 0x000ff00003800000 */
[----:B------:R0:W5:Y:S02]  /*5a20*/  LDG.E.U8 R36, desc[UR18][R28.64] ;  /* 0x000000121c247981 */ /* 0x000164000c1e1100 */
.L_x_40:
[----:B------:R-:W-:Y:S05]  /*5a30*/  BSYNC B1 ;  /* 0x0000000000017941 */ /* 0x000fea0003800000 */
.L_x_39:
[----:B-----5:R-:W-:Y:S01]  /*5a40*/  LOP3.LUT R36, R36, 0xff, RZ, 0xc0, !PT ;  /* 0x000000ff24247812 */ /* 0x020fe200078ec0ff */
[----:B------:R-:W-:Y:S01]  /*5a50*/  BSSY B1, `(.L_x_41) ;  /* 0x000000b000017945 */ /* 0x000fe20003800000 */
[----:B------:R-:W-:Y:S02]  /*5a60*/  ISETP.LT.OR P3, PT, R35, 0x2, !P0 ;  /* 0x000000022300780c */ /* 0x000fe40004761670 */
[----:B------:R-:W-:-:S05]  /*5a70*/  F2FP.F16.E5M2.UNPACK_B R36, R36 ;  /* 0x00000024ff24723e */ /* 0x000fca00020004ff */
[----:B------:R-:W-:-:S05]  /*5a80*/  HADD2.F32 R36, -RZ, R36.H0_H0 ;  /* 0x20000024ff247230 */ /* 0x000fca0000004100 */
[----:B------:R-:W-:Y:S01]  /*5a90*/  FMUL R37, R36, UR21 ;  /* 0x0000001524257c20 */ /* 0x000fe20008400000 */
[----:B------:R-:W-:-:S03]  /*5aa0*/  PRMT R36, RZ, 0x7610, R36 ;  /* 0x00007610ff247816 */ /* 0x000fc60000000024 */
[----:B------:R-:W-:-:S05]  /*5ab0*/  FFMA R37, R228, UR20, R37 ;  /* 0x00000014e4257c23 */ /* 0x000fca0008000025 */
[----:B------:R-:W-:-:S05]  /*5ac0*/  F2FP.SATFINITE.E5M2.F32.PACK_AB_MERGE_C R37, RZ, R37, RZ ;  /* 0x00000025ff25723e */ /* 0x000fca00048060ff */
[----:B------:R2:W-:Y:S01]  /*5ad0*/  @!P4 STG.E.U8 desc[UR18][R24.64], R37 ;  /* 0x000000251800c986 */ /* 0x0005e2000c101112 */
[----:B------:R-:W-:Y:S05]  /*5ae0*/  @P3 BRA `(.L_x_42) ;  /* 0x0000000000043947 */ /* 0x000fea0003800000 */
[----:B------:R3:W5:Y:S02]  /*5af0*/  LDG.E.U8 R36, desc[UR18][R28.64+0x1] ;  /* 0x000001121c247981 */ /* 0x000764000c1e1100 */
.L_x_42:
[----:B------:R-:W-:Y:S05]  /*5b00*/  BSYNC B1 ;  /* 0x0000000000017941 */ /* 0x000fea0003800000 */
.L_x_41:
[----:B-----5:R-:W-:Y:S01]  /*5b10*/  LOP3.LUT R36, R36, 0xff, RZ, 0xc0, !PT ;  /* 0x000000ff24247812 */ /* 0x020fe200078ec0ff */
[----:B------:R-:W-:Y:S01]  /*5b20*/  BSSY B1, `(.L_x_43) ;  /* 0x0000013000017945 */ /* 0x000fe20003800000 */
[----:B--2---:R-:W-:Y:S02]  /*5b30*/  IADD3 R37, P1, R39, 0x8, RZ ;  /* 0x0000000827257810 */ /* 0x004fe40007f3e0ff */
[----:B------:R-:W-:-:S03]  /*5b40*/  F2FP.F16.E5M2.UNPACK_B R36, R36 ;  /* 0x00000024ff24723e */ /* 0x000fc600020004ff */
[----:B------:R-:W-:Y:S01]  /*5b50*/  IMAD.X R32, RZ, RZ, R33, P1 ;  /* 0x000000ffff207224 */ /* 0x000fe200008e0621 */
[----:B------:R-:W-:Y:S01]  /*5b60*/  ISETP.GE.AND P1, PT, R38, 0x9, PT ;  /* 0x000000092600780c */ /* 0x000fe20003f26270 */
[----:B------:R-:W-:Y:S02]  /*5b70*/  HADD2.F32 R36, -RZ, R36.H0_H0 ;  /* 0x20000024ff247230 */ /* 0x000fe40000004100 */
[----:B------:R-:W-:Y:S01]  /*5b80*/  IMAD R32, R32, UR6, RZ ;  /* 0x0000000620207c24 */ /* 0x000fe2000f8e02ff */
[----:B------:R-:W-:Y:S01]  /*5b90*/  ISETP.LT.OR P5, PT, R35, 0x1, !P1 ;  /* 0x000000012300780c */ /* 0x000fe20004fa1670 */
[----:B------:R-:W-:-:S04]  /*5ba0*/  IMAD.WIDE.U32 R30, R37, UR6, R30 ;  /* 0x00000006251e7c25 */ /* 0x000fc8000f8e001e */
[----:B------:R-:W-:Y:S01]  /*5bb0*/  FMUL R36, R36, UR21 ;  /* 0x0000001524247c20 */ /* 0x000fe20008400000 */
[----:B------:R-:W-:-:S03]  /*5bc0*/  IMAD R37, R37, UR7, R32 ;  /* 0x0000000725257c24 */ /* 0x000fc6000f8e0220 */
[----:B------:R-:W-:Y:S01]  /*5bd0*/  FFMA R36, R227, UR20, R36 ;  /* 0x00000014e3247c23 */ /* 0x000fe20008000024 */
[----:B------:R-:W-:Y:S02]  /*5be0*/  IADD3 R30, P4, R30, UR8, RZ ;  /* 0x000000081e1e7c10 */ /* 0x000fe4000ff9e0ff */
[----:B------:R-:W-:Y:S02]  /*5bf0*/  PRMT R32, RZ, 0x7610, R32 ;  /* 0x00007610ff207816 */ /* 0x000fe40000000020 */
[----:B------:R-:W-:Y:S02]  /*5c00*/  F2FP.SATFINITE.E5M2.F32.PACK_AB_MERGE_C R33, RZ, R36, RZ ;  /* 0x00000024ff21723e */ /* 0x000fe400048060ff */
[----:B------:R-:W-:-:S03]  /*5c10*/  IADD3.X R31, R31, UR9, R37, P4, !PT ;  /* 0x000000091f1f7c10 */ /* 0x000fc6000a7fe425 */
[----:B------:R2:W-:Y:S01]  /*5c20*/  @!P3 STG.E.U8 desc[UR18][R24.64+0x1], R33 ;  /* 0x000001211800b986 */ /* 0x0005e2000c101112 */
[----:B------:R-:W-:Y:S05]  /*5c30*/  @P5 BRA `(.L_x_44) ;  /* 0x0000000000045947 */ /* 0x000fea0003800000 */
[----:B------:R4:W5:Y:S02]  /*5c40*/  LDG.E.U8 R32, desc[UR18][R30.64] ;  /* 0x000000121e207981 */ /* 0x000964000c1e1100 */
.L_x_44:
[----:B------:R-:W-:Y:S05]  /*5c50*/  BSYNC B1 ;  /* 0x0000000000017941 */ /* 0x000fea0003800000 */
.L_x_43:
[----:B-----5:R-:W-:Y:S01]  /*5c60*/  LOP3.LUT R32, R32, 0xff, RZ, 0xc0, !PT ;  /* 0x000000ff20207812 */ /* 0x020fe200078ec0ff */
[----:B------:R-:W-:Y:S01]  /*5c70*/  BSSY B1, `(.L_x_45) ;  /* 0x000000b000017945 */ /* 0x000fe20003800000 */
[----:B------:R-:W-:Y:S02]  /*5c80*/  ISETP.LT.OR P3, PT, R35, 0x2, !P1 ;  /* 0x000000022300780c */ /* 0x000fe40004f61670 */
[----:B------:R-:W-:-:S05]  /*5c90*/  F2FP.F16.E5M2.UNPACK_B R32, R32 ;  /* 0x00000020ff20723e */ /* 0x000fca00020004ff */
[----:B------:R-:W-:-:S05]  /*5ca0*/  HADD2.F32 R32, -RZ, R32.H0_H0 ;  /* 0x20000020ff207230 */ /* 0x000fca0000004100 */
[----:B--2---:R-:W-:Y:S01]  /*5cb0*/  FMUL R33, R32, UR21 ;  /* 0x0000001520217c20 */ /* 0x004fe20008400000 */
[----:B------:R-:W-:-:S03]  /*5cc0*/  PRMT R32, RZ, 0x7610, R32 ;  /* 0x00007610ff207816 */ /* 0x000fc60000000020 */
[----:B------:R-:W-:-:S05]  /*5cd0*/  FFMA R33, R226, UR20, R33 ;  /* 0x00000014e2217c23 */ /* 0x000fca0008000021 */
[----:B------:R-:W-:-:S05]  /*5ce0*/  F2FP.SATFINITE.E5M2.F32.PACK_AB_MERGE_C R33, RZ, R33, RZ ;  /* 0x00000021ff21723e */ /* 0x000fca00048060ff */
[----:B------:R2:W-:Y:S01]  /*5cf0*/  @!P5 STG.E.U8 desc[UR18][R26.64], R33 ;  /* 0x000000211a00d986 */ /* 0x0005e2000c101112 */
[----:B------:R-:W-:Y:S05]  /*5d00*/  @P3 BRA `(.L_x_46) ;  /* 0x0000000000043947 */ /* 0x000fea0003800000 */
[----:B------:R0:W5:Y:S02]  /*5d10*/  LDG.E.U8 R32, desc[UR18][R30.64+0x1] ;  /* 0x000001121e207981 */ /* 0x000164000c1e1100 */
.L_x_46:
[----:B------:R-:W-:Y:S05]  /*5d20*/  BSYNC B1 ;  /* 0x0000000000017941 */ /* 0x000fea0003800000 */
.L_x_45:
[----:B-----5:R-:W-:Y:S01]  /*5d30*/  LOP3.LUT R32, R32, 0xff, RZ, 0xc0, !PT ;  /* 0x000000ff20207812 */ /* 0x020fe200078ec0ff */
[----:B------:R-:W-:Y:S01]  /*5d40*/  BSSY B1, `(.L_x_47) ;  /* 0x000000b000017945 */ /* 0x000fe20003800000 */
[----:B------:R-:W-:Y:S02]  /*5d50*/  ISETP.LT.OR P4, PT, R35, 0x9, !P0 ;  /* 0x000000092300780c */ /* 0x000fe40004781670 */
[----:B------:R-:W-:-:S05]  /*5d60*/  F2FP.F16.E5M2.UNPACK_B R32, R32 ;  /* 0x00000020ff20723e */ /* 0x000fca00020004ff */
[----:B------:R-:W-:-:S05]  /*5d70*/  HADD2.F32 R32, -RZ, R32.H0_H0 ;  /* 0x20000020ff207230 */ /* 0x000fca0000004100 */
[----:B------:R-:W-:-:S04]  /*5d80*/  FMUL R32, R32, UR21 ;  /* 0x0000001520207c20 */ /* 0x000fc80008400000 */
[----:B------:R-:W-:-:S05]  /*5d90*/  FFMA R32, R225, UR20, R32 ;  /* 0x00000014e1207c23 */ /* 0x000fca0008000020 */
[----:B--2---:R-:W-:Y:S02]  /*5da0*/  F2FP.SATFINITE.E5M2.F32.PACK_AB_MERGE_C R33, RZ, R32, RZ ;  /* 0x00000020ff21723e */ /* 0x004fe400048060ff */
[----:B------:R-:W-:-:S03]  /*5db0*/  PRMT R32, RZ, 0x7610, R32 ;  /* 0x00007610ff207816 */ /* 0x000fc60000000020 */
[----:B------:R2:W-:Y:S01]  /*5dc0*/  @!P3 STG.E.U8 desc[UR18][R26.64+0x1], R33 ;  /* 0x000001211a00b986 */ /* 0x0005e2000c101112 */
[----:B------:R-:W-:Y:S05]  /*5dd0*/  @P4 BRA `(.L_x_48) ;  /* 0x0000000000044947 */ /* 0x000fea0003800000 */
[----:B------:R0:W5:Y:S02]  /*5de0*/  LDG.E.U8 R32, desc[UR18][R28.64+0x8] ;  /* 0x000008121c207981 */ /* 0x000164000c1e1100 */
.L_x_48:
[----:B------:R-:W-:Y:S05]  /*5df0*/  BSYNC B1 ;  /* 0x0000000000017941 */ /* 0x000fea0003800000 */
.L_x_47:
        /* <DEDUP_REMOVED lines=12> */
.L_x_50:
[----:B------:R-:W-:Y:S05]  /*5ec0*/  BSYNC B1 ;  /* 0x0000000000017941 */ /* 0x000fea0003800000 */
.L_x_49:
        /* <DEDUP_REMOVED lines=12> */
.L_x_52:
[----:B------:R-:W-:Y:S05]  /*5f90*/  BSYNC B1 ;  /* 0x0000000000017941 */ /* 0x000fea0003800000 */
.L_x_51:
        /* <DEDUP_REMOVED lines=12> */
.L_x_54:
[----:B------:R-:W-:Y:S05]  /*6060*/  BSYNC B1 ;  /* 0x0000000000017941 */ /* 0x000fea0003800000 */
.L_x_53:
        /* <DEDUP_REMOVED lines=12> */
.L_x_56:
[----:B------:R-:W-:Y:S05]  /*6130*/  BSYNC B1 ;  /* 0x0000000000017941 */ /* 0x000fea0003800000 */
.L_x_55:
        /* <DEDUP_REMOVED lines=12> */
.L_x_58:
[----:B------:R-:W-:Y:S05]  /*6200*/  BSYNC B1 ;  /* 0x0000000000017941 */ /* 0x000fea0003800000 */
.L_x_57:
        /* <DEDUP_REMOVED lines=12> */
.L_x_60:
[----:B------:R-:W-:Y:S05]  /*62d0*/  BSYNC B1 ;  /* 0x0000000000017941 */ /* 0x000fea0003800000 */
.L_x_59:
        /* <DEDUP_REMOVED lines=12> */
.L_x_62:
[----:B------:R-:W-:Y:S05]  /*63a0*/  BSYNC B1 ;  /* 0x0000000000017941 */ /* 0x000fea0003800000 */
.L_x_61:
        /* <DEDUP_REMOVED lines=12> */
.L_x_64:
[----:B------:R-:W-:Y:S05]  /*6470*/  BSYNC B1 ;  /* 0x0000000000017941 */ /* 0x000fea0003800000 */
.L_x_63:
        /* <DEDUP_REMOVED lines=12> */
.L_x_66:
[----:B------:R-:W-:Y:S05]  /*6540*/  BSYNC B1 ;  /* 0x0000000000017941 */ /* 0x000fea0003800000 */
.L_x_65:
        /* <DEDUP_REMOVED lines=12> */
.L_x_68:
[----:B------:R-:W-:Y:S05]  /*6610*/  BSYNC B1 ;  /* 0x0000000000017941 */ /* 0x000fea0003800000 */
.L_x_67:
        /* <DEDUP_REMOVED lines=12> */
.L_x_70:
[----:B------:R-:W-:Y:S05]  /*66e0*/  BSYNC B1 ;  /* 0x0000000000017941 */ /* 0x000fea0003800000 */
.L_x_69:
        /* <DEDUP_REMOVED lines=12> */
.L_x_72:
[----:B------:R-:W-:Y:S05]  /*67b0*/  BSYNC B1 ;  /* 0x0000000000017941 */ /* 0x000fea0003800000 */
.L_x_71:
        /* <DEDUP_REMOVED lines=12> */
.L_x_74:
[----:B------:R-:W-:Y:S05]  /*6880*/  BSYNC B1 ;  /* 0x0000000000017941 */ /* 0x000fea0003800000 */
.L_x_73:
        /* <DEDUP_REMOVED lines=12> */
.L_x_76:
[----:B------:R-:W-:Y:S05]  /*6950*/  BSYNC B1 ;  /* 0x0000000000017941 */ /* 0x000fea0003800000 */
.L_x_75:
        /* <DEDUP_REMOVED lines=12> */
.L_x_78:
[----:B------:R-:W-:Y:S05]  /*6a20*/  BSYNC B1 ;  /* 0x0000000000017941 */ /* 0x000fea0003800000 */
.L_x_77:
        /* <DEDUP_REMOVED lines=12> */
.L_x_80:
[----:B------:R-:W-:Y:S05]  /*6af0*/  BSYNC B1 ;  /* 0x0000000000017941 */ /* 0x000fea0003800000 */
.L_x_79:
        /* <DEDUP_REMOVED lines=12> */
.L_x_82:
[----:B------:R-:W-:Y:S05]  /*6bc0*/  BSYNC B1 ;  /* 0x0000000000017941 */ /* 0x000fea0003800000 */
.L_x_81:
        /* <DEDUP_REMOVED lines=12> */
.L_x_84:
[----:B------:R-:W-:Y:S05]  /*6c90*/  BSYNC B1 ;  /* 0x0000000000017941 */ /* 0x000fea0003800000 */
.L_x_83:
        /* <DEDUP_REMOVED lines=12> */
.L_x_86:
[----:B------:R-:W-:Y:S05]  /*6d60*/  BSYNC B1 ;  /* 0x0000000000017941 */ /* 0x000fea0003800000 */
.L_x_85:
        /* <DEDUP_REMOVED lines=12> */
.L_x_88:
[----:B------:R-:W-:Y:S05]  /*6e30*/  BSYNC B1 ;  /* 0x0000000000017941 */ /* 0x000fea0003800000 */
.L_x_87:
        /* <DEDUP_REMOVED lines=12> */
.L_x_90:
[----:B------:R-:W-:Y:S05]  /*6f00*/  BSYNC B1 ;  /* 0x0000000000017941 */ /* 0x000fea0003800000 */
.L_x_89:
        /* <DEDUP_REMOVED lines=12> */
.L_x_92:
[----:B------:R-:W-:Y:S05]  /*6fd0*/  BSYNC B1 ;  /* 0x0000000000017941 */ /* 0x000fea0003800000 */
.L_x_91:
        /* <DEDUP_REMOVED lines=12> */
.L_x_94:
[----:B------:R-:W-:Y:S05]  /*70a0*/  BSYNC B1 ;  /* 0x0000000000017941 */ /* 0x000fea0003800000 */
.L_x_93:
        /* <DEDUP_REMOVED lines=12> */
.L_x_96:
[----:B------:R-:W-:Y:S05]  /*7170*/  BSYNC B1 ;  /* 0x0000000000017941 */ /* 0x000fea0003800000 */
.L_x_95:
        /* <DEDUP_REMOVED lines=12> */
.L_x_98:
[----:B------:R-:W-:Y:S05]  /*7240*/  BSYNC B1 ;  /* 0x0000000000017941 */ /* 0x000fea0003800000 */
.L_x_97:
        /* <DEDUP_REMOVED lines=12> */
.L_x_100:
[----:B------:R-:W-:Y:S05]  /*7310*/  BSYNC B1 ;  /* 0x0000000000017941 */ /* 0x000fea0003800000 */
.L_x_99:
        /* <DEDUP_REMOVED lines=12> */
.L_x_102:
[----:B------:R-:W-:Y:S05]  /*73e0*/  BSYNC B1 ;  /* 0x0000000000017941 */ /* 0x000fea0003800000 */
.L_x_101:
        /* <DEDUP_REMOVED lines=12> */
.L_x_104:
[----:B------:R-:W-:Y:S05]  /*74b0*/  BSYNC B1 ;  /* 0x0000000000017941 */ /* 0x000fea0003800000 */
.L_x_103:
        /* <DEDUP_REMOVED lines=12> */
.L_x_106:
[----:B------:R-:W-:Y:S05]  /*7580*/  BSYNC B1 ;  /* 0x0000000000017941 */ /* 0x000fea0003800000 */
.L_x_105:
        /* <DEDUP_REMOVED lines=12> */
.L_x_108:
[----:B------:R-:W-:Y:S05]  /*7650*/  BSYNC B1 ;  /* 0x0000000000017941 */ /* 0x000fea0003800000 */
.L_x_107:
        /* <DEDUP_REMOVED lines=12> */
.L_x_110:
[----:B------:R-:W-:Y:S05]  /*7720*/  BSYNC B1 ;  /* 0x0000000000017941 */ /* 0x000fea0003800000 */
.L_x_109:
        /* <DEDUP_REMOVED lines=12> */
.L_x_112:
[----:B------:R-:W-:Y:S05]  /*77f0*/  BSYNC B1 ;  /* 0x0000000000017941 */ /* 0x000fea0003800000 */
.L_x_111:
        /* <DEDUP_REMOVED lines=12> */
.L_x_114:
[----:B------:R-:W-:Y:S05]  /*78c0*/  BSYNC B1 ;  /* 0x0000000000017941 */ /* 0x000fea0003800000 */
.L_x_113:
        /* <DEDUP_REMOVED lines=12> */
.L_x_116:
[----:B------:R-:W-:Y:S05]  /*7990*/  BSYNC B1 ;  /* 0x0000000000017941 */ /* 0x000fea0003800000 */
.L_x_115:
        /* <DEDUP_REMOVED lines=12> */
.L_x_118:
[----:B------:R-:W-:Y:S05]  /*7a60*/  BSYNC B1 ;  /* 0x0000000000017941 */ /* 0x000fea0003800000 */
.L_x_117:
        /* <DEDUP_REMOVED lines=12> */
.L_x_120:
[----:B------:R-:W-:Y:S05]  /*7b30*/  BSYNC B1 ;  /* 0x0000000000017941 */ /* 0x000fea0003800000 */
.L_x_119:
        /* <DEDUP_REMOVED lines=12> */
.L_x_122:
[----:B------:R-:W-:Y:S05]  /*7c00*/  BSYNC B1 ;  /* 0x0000000000017941 */ /* 0x000fea0003800000 */
.L_x_121:
        /* <DEDUP_REMOVED lines=12> */
.L_x_124:
[----:B------:R-:W-:Y:S05]  /*7cd0*/  BSYNC B1 ;  /* 0x0000000000017941 */ /* 0x000fea0003800000 */
.L_x_123:
        /* <DEDUP_REMOVED lines=12> */
.L_x_126:
[----:B------:R-:W-:Y:S05]  /*7da0*/  BSYNC B1 ;  /* 0x0000000000017941 */ /* 0x000fea0003800000 */
.L_x_125:
        /* <DEDUP_REMOVED lines=12> */
.L_x_128:
[----:B------:R-:W-:Y:S05]  /*7e70*/  BSYNC B1 ;  /* 0x0000000000017941 */ /* 0x000fea0003800000 */
.L_x_127:
        /* <DEDUP_REMOVED lines=12> */
.L_x_130:
[----:B------:R-:W-:Y:S05]  /*7f40*/  BSYNC B1 ;  /* 0x0000000000017941 */ /* 0x000fea0003800000 */
.L_x_129:
        /* <DEDUP_REMOVED lines=12> */
.L_x_132:
[----:B------:R-:W-:Y:S05]  /*8010*/  BSYNC B1 ;  /* 0x0000000000017941 */ /* 0x000fea0003800000 */
.L_x_131:
        /* <DEDUP_REMOVED lines=12> */
.L_x_134:
[----:B------:R-:W-:Y:S05]  /*80e0*/  BSYNC B1 ;  /* 0x0000000000017941 */ /* 0x000fea0003800000 */
.L_x_133:
        /* <DEDUP_REMOVED lines=12> */
.L_x_136:
[----:B------:R-:W-:Y:S05]  /*81b0*/  BSYNC B1 ;  /* 0x0000000000017941 */ /* 0x000fea0003800000 */
.L_x_135:
        /* <DEDUP_REMOVED lines=12> */
.L_x_138:
[----:B------:R-:W-:Y:S05]  /*8280*/  BSYNC B1 ;  /* 0x0000000000017941 */ /* 0x000fea0003800000 */
.L_x_137:
        /* <DEDUP_REMOVED lines=12> */
.L_x_140:
[----:B------:R-:W-:Y:S05]  /*8350*/  BSYNC B1 ;  /* 0x0000000000017941 */ /* 0x000fea0003800000 */
.L_x_139:
        /* <DEDUP_REMOVED lines=12> */
.L_x_142:
[----:B------:R-:W-:Y:S05]  /*8420*/  BSYNC B1 ;  /* 0x0000000000017941 */ /* 0x000fea0003800000 */
.L_x_141:
        /* <DEDUP_REMOVED lines=12> */
.L_x_144:
[----:B------:R-:W-:Y:S05]  /*84f0*/  BSYNC B1 ;  /* 0x0000000000017941 */ /* 0x000fea0003800000 */
.L_x_143:
        /* <DEDUP_REMOVED lines=12> */
.L_x_146:
[----:B------:R-:W-:Y:S05]  /*85c0*/  BSYNC B1 ;  /* 0x0000000000017941 */ /* 0x000fea0003800000 */
.L_x_145:
        /* <DEDUP_REMOVED lines=12> */
.L_x_148:
[----:B------:R-:W-:Y:S05]  /*8690*/  BSYNC B1 ;  /* 0x0000000000017941 */ /* 0x000fea0003800000 */
.L_x_147:
        /* <DEDUP_REMOVED lines=12> */
.L_x_150:
[----:B------:R-:W-:Y:S05]  /*8760*/  BSYNC B1 ;  /* 0x0000000000017941 */ /* 0x000fea0003800000 */
.L_x_149:
        /* <DEDUP_REMOVED lines=12> */
.L_x_152:
[----:B------:R-:W-:Y:S05]  /*8830*/  BSYNC B1 ;  /* 0x0000000000017941 */ /* 0x000fea0003800000 */
.L_x_151:
        /* <DEDUP_REMOVED lines=12> */
.L_x_154:
[----:B------:R-:W-:Y:S05]  /*8900*/  BSYNC B1 ;  /* 0x0000000000017941 */ /* 0x000fea0003800000 */
.L_x_153:
        /* <DEDUP_REMOVED lines=12> */
.L_x_156:
[----:B------:R-:W-:Y:S05]  /*89d0*/  BSYNC B1 ;  /* 0x0000000000017941 */ /* 0x000fea0003800000 */
.L_x_155:
        /* <DEDUP_REMOVED lines=12> */
.L_x_158:
[----:B------:R-:W-:Y:S05]  /*8aa0*/  BSYNC B1 ;  /* 0x0000000000017941 */ /* 0x000fea0003800000 */
.L_x_157:
        /* <DEDUP_REMOVED lines=12> */
.L_x_160:
[----:B------:R-:W-:Y:S05]  /*8b70*/  BSYNC B1 ;  /* 0x0000000000017941 */ /* 0x000fea0003800000 */
.L_x_159:
        /* <DEDUP_REMOVED lines=12> */
.L_x_162:
[----:B------:R-:W-:Y:S05]  /*8c40*/  BSYNC B1 ;  /* 0x0000000000017941 */ /* 0x000fea0003800000 */
.L_x_161:
        /* <DEDUP_REMOVED lines=12> */
.L_x_164:
[----:B------:R-:W-:Y:S05]  /*8d10*/  BSYNC B1 ;  /* 0x0000000000017941 */ /* 0x000fea0003800000 */
.L_x_163:
        /* <DEDUP_REMOVED lines=12> */
.L_x_166:
[----:B------:R-:W-:Y:S05]  /*8de0*/  BSYNC B1 ;  /* 0x0000000000017941 */ /* 0x000fea0003800000 */
.L_x_165:
        /* <DEDUP_REMOVED lines=12> */
.L_x_168:
[----:B------:R-:W-:Y:S05]  /*8eb0*/  BSYNC B1 ;  /* 0x0000000000017941 */ /* 0x000fea0003800000 */
.L_x_167:
        /* <DEDUP_REMOVED lines=12> */
.L_x_170:
[----:B------:R-:W-:Y:S05]  /*8f80*/  BSYNC B1 ;  /* 0x0000000000017941 */ /* 0x000fea0003800000 */
.L_x_169:
        /* <DEDUP_REMOVED lines=12> */
.L_x_172:
[----:B------:R-:W-:Y:S05]  /*9050*/  BSYNC B1 ;  /* 0x0000000000017941 */ /* 0x000fea0003800000 */
.L_x_171:
        /* <DEDUP_REMOVED lines=12> */
.L_x_174:
[----:B------:R-:W-:Y:S05]  /*9120*/  BSYNC B1 ;  /* 0x0000000000017941 */ /* 0x000fea0003800000 */
.L_x_173:
        /* <DEDUP_REMOVED lines=12> */
.L_x_176:
[----:B------:R-:W-:Y:S05]  /*91f0*/  BSYNC B1 ;  /* 0x0000000000017941 */ /* 0x000fea0003800000 */
.L_x_175:
        /* <DEDUP_REMOVED lines=12> */
.L_x_178:
[----:B------:R-:W-:Y:S05]  /*92c0*/  BSYNC B1 ;  /* 0x0000000000017941 */ /* 0x000fea0003800000 */
.L_x_177:
        /* <DEDUP_REMOVED lines=12> */
.L_x_180:
[----:B------:R-:W-:Y:S05]  /*9390*/  BSYNC B1 ;  /* 0x0000000000017941 */ /* 0x000fea0003800000 */
.L_x_179:
        /* <DEDUP_REMOVED lines=12> */
.L_x_182:
[----:B------:R-:W-:Y:S05]  /*9460*/  BSYNC B1 ;  /* 0x0000000000017941 */ /* 0x000fea0003800000 */
.L_x_181:
        /* <DEDUP_REMOVED lines=12> */
.L_x_184:
[----:B------:R-:W-:Y:S05]  /*9530*/  BSYNC B1 ;  /* 0x0000000000017941 */ /* 0x000fea0003800000 */
.L_x_183:
        /* <DEDUP_REMOVED lines=12> */
.L_x_186:
[----:B------:R-:W-:Y:S05]  /*9600*/  BSYNC B1 ;  /* 0x0000000000017941 */ /* 0x000fea0003800000 */
.L_x_185:
        /* <DEDUP_REMOVED lines=12> */
.L_x_188:
[----:B------:R-:W-:Y:S05]  /*96d0*/  BSYNC B1 ;  /* 0x0000000000017941 */ /* 0x000fea0003800000 */
.L_x_187:
        /* <DEDUP_REMOVED lines=12> */
.L_x_190:
[----:B------:R-:W-:Y:S05]  /*97a0*/  BSYNC B1 ;  /* 0x0000000000017941 */ /* 0x000fea0003800000 */
.L_x_189:
        /* <DEDUP_REMOVED lines=12> */
.L_x_192:
[----:B------:R-:W-:Y:S05]  /*9870*/  BSYNC B1 ;  /* 0x0000000000017941 */ /* 0x000fea0003800000 */
.L_x_191:
        /* <DEDUP_REMOVED lines=12> */
.L_x_194:
[----:B------:R-:W-:Y:S05]  /*9940*/  BSYNC B1 ;  /* 0x0000000000017941 */ /* 0x000fea0003800000 */
.L_x_193:
[----:B-----5:R-:W-:Y:S01]  /*9950*/  LOP3.LUT R32, R32, 0xff, RZ, 0xc0, !PT ;  /* 0x000000ff20207812 */ /* 0x020fe200078ec0ff */
[----:B------:R-:W-:Y:S01]  /*9960*/  BSSY B1, `(.L_x_195) ;  /* 0x000000b000017945 */ /* 0x000fe20003800000 */
[----:B------:R-:W-:Y:S02]  /*9970*/  ISETP.LT.OR P4, PT, R35, 0x99, !P1 ;  /* 0x000000992300780c */ /* 0x000fe40004f81670 */
[----:B------:R-:W-:-:S05]  /*9980*/  F2FP.F16.E5M2.UNPACK_B R32, R32 ;  /* 0x00000020ff20723e */ /* 0x000fca00020004ff */
[----:B------:R-:W-:-:S05]  /*9990*/  HADD2.F32 R32, -RZ, R32.H0_H0 ;  /* 0x20000020ff207230 */ /* 0x000fca0000004100 */
[----:B------:R-:W-:-:S04]  /*99a0*/  FMUL R32, R32, UR21 ;  /* 0x0000001520207c20 */ /* 0x000fc80008400000 */
[----:B------:R-:W-:Y:S01]  /*99b0*/  FFMA R32, R23, UR20, R32 ;  /* 0x0000001417207c23 */ /* 0x000fe20008000020 */
[----:B------:R-:W-:-:S04]  /*99c0*/  PRMT R23, RZ, 0x7610, R23 ;  /* 0x00007610ff177816 */ /* 0x000fc80000000017 */
[----:B--2---:R-:W-:-:S05]  /*99d0*/  F2FP.SATFINITE.E5M2.F32.PACK_AB_MERGE_C R33, RZ, R32, RZ ;  /* 0x00000020ff21723e */ /* 0x004fca00048060ff */
[----:B------:R2:W-:Y:S01]  /*99e0*/  @!P3 STG.E.U8 desc[UR18][R24.64+0x99], R33 ;  /* 0x000099211800b986 */ /* 0x0005e2000c101112 */
[----:B------:R-:W-:Y:S05]  /*99f0*/  @P4 BRA `(.L_x_196) ;  /* 0x0000000000044947 */ /* 0x000fea0003800000 */
[----:B------:R0:W5:Y:S02]  /*9a00*/  LDG.E.U8 R23, desc[UR18][R30.64+0x98] ;  /* 0x000098121e177981 */ /* 0x000164000c1e1100 */
.L_x_196:
[----:B------:R-:W-:Y:S05]  /*9a10*/  BSYNC B1 ;  /* 0x0000000000017941 */ /* 0x000fea0003800000 */
.L_x_195:
        /* <DEDUP_REMOVED lines=8> */
[----:B------:R-:W-:-:S05]  /*9aa0*/  F2FP.SATFINITE.E5M2.F32.PACK_AB_MERGE_C R23, RZ, R23, RZ ;  /* 0x00000017ff17723e */ /* 0x000fca00048060ff */
[----:B------:R0:W-:Y:S01]  /*9ab0*/  @!P4 STG.E.U8 desc[UR18][R26.64+0x98], R23 ;  /* 0x000098171a00c986 */ /* 0x0001e2000c101112 */
[----:B------:R-:W-:Y:S05]  /*9ac0*/  @P3 BRA `(.L_x_198) ;  /* 0x0000000000043947 */ /* 0x000fea0003800000 */
[----:B------:R0:W5:Y:S02]  /*9ad0*/  LDG.E.U8 R22, desc[UR18][R30.64+0x99] ;  /* 0x000099121e167981 */ /* 0x000164000c1e1100 */
.L_x_198:
[----:B------:R-:W-:Y:S05]  /*9ae0*/  BSYNC B1 ;  /* 0x0000000000017941 */ /* 0x000fea0003800000 */
.L_x_197:
        /* <DEDUP_REMOVED lines=8> */
[----:B0-----:R-:W-:-:S05]  /*9b70*/  F2FP.SATFINITE.E5M2.F32.PACK_AB_MERGE_C R23, RZ, R22, RZ ;  /* 0x00000016ff17723e */ /* 0x001fca00048060ff */
[----:B------:R0:W-:Y:S01]  /*9b80*/  @!P3 STG.E.U8 desc[UR18][R26.64+0x99], R23 ;  /* 0x000099171a00b986 */ /* 0x0001e2000c101112 */
[----:B------:R-:W-:Y:S05]  /*9b90*/  @P4 BRA `(.L_x_200) ;  /* 0x0000000000044947 */ /* 0x000fea0003800000 */
[----:B------:R0:W5:Y:S02]  /*9ba0*/  LDG.E.U8 R21, desc[UR18][R28.64+0xa0] ;  /* 0x0000a0121c157981 */ /* 0x000164000c1e1100 */
.L_x_200:
[----:B------:R-:W-:Y:S05]  /*9bb0*/  BSYNC B1 ;  /* 0x0000000000017941 */ /* 0x000fea0003800000 */
.L_x_199:
        /* <DEDUP_REMOVED lines=12> */
.L_x_202:
[----:B------:R-:W-:Y:S05]  /*9c80*/  BSYNC B1 ;  /* 0x0000000000017941 */ /* 0x000fea0003800000 */
.L_x_201:
        /* <DEDUP_REMOVED lines=12> */
.L_x_204:
[----:B------:R-:W-:Y:S05]  /*9d50*/  BSYNC B1 ;  /* 0x0000000000017941 */ /* 0x000fea0003800000 */
.L_x_203:
        /* <DEDUP_REMOVED lines=12> */
.L_x_206:
[----:B------:R-:W-:Y:S05]  /*9e20*/  BSYNC B1 ;  /* 0x0000000000017941 */ /* 0x000fea0003800000 */
.L_x_205:
        /* <DEDUP_REMOVED lines=12> */
.L_x_208:
[----:B------:R-:W-:Y:S05]  /*9ef0*/  BSYNC B1 ;  /* 0x0000000000017941 */ /* 0x000fea0003800000 */
.L_x_207:
        /* <DEDUP_REMOVED lines=12> */
.L_x_210:
[----:B------:R-:W-:Y:S05]  /*9fc0*/  BSYNC B1 ;  /* 0x0000000000017941 */ /* 0x000fea0003800000 */
.L_x_209:
        /* <DEDUP_REMOVED lines=12> */
.L_x_212:
[----:B------:R-:W-:Y:S05]  /*a090*/  BSYNC B1 ;  /* 0x0000000000017941 */ /* 0x000fea0003800000 */
.L_x_211:
        /* <DEDUP_REMOVED lines=12> */
.L_x_214:
[----:B------:R-:W-:Y:S05]  /*a160*/  BSYNC B1 ;  /* 0x0000000000017941 */ /* 0x000fea0003800000 */
.L_x_213:
        /* <DEDUP_REMOVED lines=12> */
.L_x_216:
[----:B------:R-:W-:Y:S05]  /*a230*/  BSYNC B1 ;  /* 0x0000000000017941 */ /* 0x000fea0003800000 */
.L_x_215:
        /* <DEDUP_REMOVED lines=12> */
.L_x_218:
[----:B------:R-:W-:Y:S05]  /*a300*/  BSYNC B1 ;  /* 0x0000000000017941 */ /* 0x000fea0003800000 */
.L_x_217:
        /* <DEDUP_REMOVED lines=12> */
.L_x_220:
[----:B------:R-:W-:Y:S05]  /*a3d0*/  BSYNC B1 ;  /* 0x0000000000017941 */ /* 0x000fea0003800000 */
.L_x_219:
        /* <DEDUP_REMOVED lines=12> */
.L_x_222:
[----:B------:R-:W-:Y:S05]  /*a4a0*/  BSYNC B1 ;  /* 0x0000000000017941 */ /* 0x000fea0003800000 */
.L_x_221:
        /* <DEDUP_REMOVED lines=12> */
.L_x_224:
[----:B------:R-:W-:Y:S05]  /*a570*/  BSYNC B1 ;  /* 0x0000000000017941 */ /* 0x000fea0003800000 */
.L_x_223:
        /* <DEDUP_REMOVED lines=12> */
.L_x_226:
[----:B------:R-:W-:Y:S05]  /*a640*/  BSYNC B1 ;  /* 0x0000000000017941 */ /* 0x000fea0003800000 */
.L_x_225:
        /* <DEDUP_REMOVED lines=12> */
.L_x_228:
[----:B------:R-:W-:Y:S05]  /*a710*/  BSYNC B1 ;  /* 0x0000000000017941 */ /* 0x000fea0003800000 */
.L_x_227:
        /* <DEDUP_REMOVED lines=12> */
.L_x_230:
[----:B------:R-:W-:Y:S05]  /*a7e0*/  BSYNC B1 ;  /* 0x0000000000017941 */ /* 0x000fea0003800000 */
.L_x_229:
        /* <DEDUP_REMOVED lines=12> */
.L_x_232:
[----:B------:R-:W-:Y:S05]  /*a8b0*/  BSYNC B1 ;  /* 0x0000000000017941 */ /* 0x000fea0003800000 */
.L_x_231:
        /* <DEDUP_REMOVED lines=12> */
.L_x_234:
[----:B------:R-:W-:Y:S05]  /*a980*/  BSYNC B1 ;  /* 0x0000000000017941 */ /* 0x000fea0003800000 */
.L_x_233:
        /* <DEDUP_REMOVED lines=12> */
.L_x_236:
[----:B------:R-:W-:Y:S05]  /*aa50*/  BSYNC B1 ;  /* 0x0000000000017941 */ /* 0x000fea0003800000 */
.L_x_235:
        /* <DEDUP_REMOVED lines=12> */
.L_x_238:
[----:B------:R-:W-:Y:S05]  /*ab20*/  BSYNC B1 ;  /* 0x0000000000017941 */ /* 0x000fea0003800000 */
.L_x_237:
[----:B-----5:R-:W-:Y:S01]  /*ab30*/  LOP3.LUT R2, R2, 0xff, RZ, 0xc0, !PT ;  /* 0x000000ff02027812 */ /* 0x020fe200078ec0ff */
[----:B------:R-:W-:Y:S01]  /*ab40*/  BSSY B1, `(.L_x_239) ;  /* 0x000000b000017945 */ /* 0x000fe20003800000 */
[----:B------:R-:W-:Y:S02]  /*ab50*/  ISETP.LT.OR P4, PT, R35, 0xc9, !P0 ;  /* 0x000000c92300780c */ /* 0x000fe40004781670 */
[----:B------:R-:W-:-:S05]  /*ab60*/  F2FP.F16.E5M2.UNPACK_B R2, R2 ;  /* 0x00000002ff02723e */ /* 0x000fca00020004ff */
[----:B------:R-:W-:-:S05]  /*ab70*/  HADD2.F32 R2, -RZ, R2.H0_H0 ;  /* 0x20000002ff027230 */ /* 0x000fca0000004100 */
[----:B0-----:R-:W-:-:S04]  /*ab80*/  FMUL R3, R2, UR21 ;  /* 0x0000001502037c20 */ /* 0x001fc80008400000 */
[----:B------:R-:W-:Y:S01]  /*ab90*/  FFMA R3, R0, UR20, R3 ;  /* 0x0000001400037c23 */ /* 0x000fe20008000003 */
[----:B------:R-:W-:-:S04]  /*aba0*/  PRMT R0, RZ, 0x7610, R0 ;  /* 0x00007610ff007816 */ /* 0x000fc80000000000 */
[----:B------:R-:W-:-:S05]  /*abb0*/  F2FP.SATFINITE.E5M2.F32.PACK_AB_MERGE_C R3, RZ, R3, RZ ;  /* 0x00000003ff03723e */ /* 0x000fca00048060ff */
[----:B------:R0:W-:Y:S01]  /*abc0*/  @!P3 STG.E.U8 desc[UR18][R26.64+0xc1], R3 ;  /* 0x0000c1031a00b986 */ /* 0x0001e2000c101112 */
[----:B------:R-:W-:Y:S05]  /*abd0*/  @P4 BRA `(.L_x_240) ;  /* 0x0000000000044947 */ /* 0x000fea0003800000 */
[----:B------:R0:W5:Y:S02]  /*abe0*/  LDG.E.U8 R0, desc[UR18][R28.64+0xc8] ;  /* 0x0000c8121c007981 */ /* 0x000164000c1e1100 */
.L_x_240:
[----:B------:R-:W-:Y:S05]  /*abf0*/  BSYNC B1 ;  /* 0x0000000000017941 */ /* 0x000fea0003800000 */
.L_x_239:
[----:B------:R-:W2:Y:S01]  /*ac00*/  LDL.LU R2, [R1] ;  /* 0x0000000001027983 */ /* 0x000ea20000300800 */
[----:B-----5:R-:W-:Y:S01]  /*ac10*/  LOP3.LUT R0, R0, 0xff, RZ, 0xc0, !PT ;  /* 0x000000ff00007812 */ /* 0x020fe200078ec0ff */
[----:B------:R-:W-:Y:S01]  /*ac20*/  BSSY B1, `(.L_x_241) ;  /* 0x000000b000017945 */ /* 0x000fe20003800000 */
[----:B------:R-:W-:Y:S02]  /*ac30*/  ISETP.LT.OR P3, PT, R35, 0xca, !P0 ;  /* 0x000000ca2300780c */ /* 0x000fe40004761670 */
[----:B------:R-:W-:-:S05]  /*ac40*/  F2FP.F16.E5M2.UNPACK_B R0, R0 ;  /* 0x00000000ff00723e */ /* 0x000fca00020004ff */
[----:B------:R-:W-:-:S05]  /*ac50*/  HADD2.F32 R0, -RZ, R0.H0_H0 ;  /* 0x20000000ff007230 */ /* 0x000fca0000004100 */
[----:B------:R-:W-:-:S04]  /*ac60*/  FMUL R0, R0, UR21 ;  /* 0x0000001500007c20 */ /* 0x000fc80008400000 */
[----:B--2---:R-:W-:-:S05]  /*ac70*/  FFMA R0, R2, UR20, R0 ;  /* 0x0000001402007c23 */ /* 0x004fca0008000000 */
[----:B0-----:R-:W-:Y:S02]  /*ac80*/  F2FP.SATFINITE.E5M2.F32.PACK_AB_MERGE_C R3, RZ, R0, RZ ;  /* 0x00000000ff03723e */ /* 0x001fe400048060ff */
[----:B------:R-:W-:-:S03]  /*ac90*/  PRMT R0, RZ, 0x7610, R0 ;  /* 0x00007610ff007816 */ /* 0x000fc60000000000 */
[----:B------:R0:W-:Y:S01]  /*aca0*/  @!P4 STG.E.U8 desc[UR18][R24.64+0xc8], R3 ;  /* 0x0000c8031800c986 */ /* 0x0001e2000c101112 */
[----:B------:R-:W-:Y:S05]  /*acb0*/  @P3 BRA `(.L_x_242) ;  /* 0x0000000000043947 */ /* 0x000fea0003800000 */
[----:B------:R2:W5:Y:S02]  /*acc0*/  LDG.E.U8 R0, desc[UR18][R28.64+0xc9] ;  /* 0x0000c9121c007981 */ /* 0x000564000c1e1100 */
.L_x_242:
[----:B------:R-:W-:Y:S05]  /*acd0*/  BSYNC B1 ;  /* 0x0000000000017941 */ /* 0x000fea0003800000 */
.L_x_241:
[----:B------:R-:W3:Y:S01]  /*ace0*/  LDL.LU R2, [R1+0x4] ;  /* 0x0000040001027983 */ /* 0x000ee20000300800 */
[----:B-----5:R-:W-:Y:S01]  /*acf0*/  LOP3.LUT R0, R0, 0xff, RZ, 0xc0, !PT ;  /* 0x000000ff00007812 */ /* 0x020fe200078ec0ff */
[----:B------:R-:W-:Y:S01]  /*ad00*/  BSSY B1, `(.L_x_243) ;  /* 0x000000b000017945 */ /* 0x000fe20003800000 */
[----:B------:R-:W-:Y:S02]  /*ad10*/  ISETP.LT.OR P4, PT, R35, 0xc9, !P1 ;  /* 0x000000c92300780c */ /* 0x000fe40004f81670 */
[----:B------:R-:W-:-:S05]  /*ad20*/  F2FP.F16.E5M2.UNPACK_B R0, R0 ;  /* 0x00000000ff00723e */ /* 0x000fca00020004ff */
[----:B------:R-:W-:-:S05]  /*ad30*/  HADD2.F32 R0, -RZ, R0.H0_H0 ;  /* 0x20000000ff007230 */ /* 0x000fca0000004100 */
[----:B------:R-:W-:-:S04]  /*ad40*/  FMUL R0, R0, UR21 ;  /* 0x0000001500007c20 */ /* 0x000fc80008400000 */
[----:B---3--:R-:W-:-:S05]  /*ad50*/  FFMA R0, R2, UR20, R0 ;  /* 0x0000001402007c23 */ /* 0x008fca0008000000 */
[----:B0-----:R-:W-:Y:S02]  /*ad60*/  F2FP.SATFINITE.E5M2.F32.PACK_AB_MERGE_C R3, RZ, R0, RZ ;  /* 0x00000000ff03723e */ /* 0x001fe400048060ff */
[----:B------:R-:W-:-:S03]  /*ad70*/  PRMT R0, RZ, 0x7610, R0 ;  /* 0x00007610ff007816 */ /* 0x000fc60000000000 */
[----:B------:R0:W-:Y:S01]  /*ad80*/  @!P3 STG.E.U8 desc[UR18][R24.64+0xc9], R3 ;  /* 0x0000c9031800b986 */ /* 0x0001e2000c101112 */
[----:B------:R-:W-:Y:S05]  /*ad90*/  @P4 BRA `(.L_x_244) ;  /* 0x0000000000044947 */ /* 0x000fea0003800000 */
[----:B------:R3:W5:Y:S02]  /*ada0*/  LDG.E.U8 R0, desc[UR18][R30.64+0xc8] ;  /* 0x0000c8121e007981 */ /* 0x000764000c1e1100 */
.L_x_244:
[----:B------:R-:W-:Y:S05]  /*adb0*/  BSYNC B1 ;  /* 0x0000000000017941 */ /* 0x000fea0003800000 */
.L_x_243:
[----:B------:R-:W2:Y:S01]  /*adc0*/  LDL.LU R2, [R1+0x8] ;  /* 0x0000080001027983 */ /* 0x000ea20000300800 */
        /* <DEDUP_REMOVED lines=12> */
.L_x_246:
[----:B------:R-:W-:Y:S05]  /*ae90*/  BSYNC B1 ;  /* 0x0000000000017941 */ /* 0x000fea0003800000 */
.L_x_245:
        /* <DEDUP_REMOVED lines=13> */
.L_x_248:
[----:B------:R-:W-:Y:S05]  /*af70*/  BSYNC B1 ;  /* 0x0000000000017941 */ /* 0x000fea0003800000 */
.L_x_247:
        /* <DEDUP_REMOVED lines=13> */
.L_x_250:
[----:B------:R-:W-:Y:S05]  /*b050*/  BSYNC B1 ;  /* 0x0000000000017941 */ /* 0x000fea0003800000 */
.L_x_249:
        /* <DEDUP_REMOVED lines=13> */
.L_x_252:
[----:B------:R-:W-:Y:S05]  /*b130*/  BSYNC B1 ;  /* 0x0000000000017941 */ /* 0x000fea0003800000 */
.L_x_251:
        /* <DEDUP_REMOVED lines=13> */
.L_x_254:
[----:B------:R-:W-:Y:S05]  /*b210*/  BSYNC B1 ;  /* 0x0000000000017941 */ /* 0x000fea0003800000 */
.L_x_253:
        /* <DEDUP_REMOVED lines=13> */
.L_x_256:
[----:B------:R-:W-:Y:S05]  /*b2f0*/  BSYNC B1 ;  /* 0x0000000000017941 */ /* 0x000fea0003800000 */
.L_x_255:
        /* <DEDUP_REMOVED lines=13> */
.L_x_258:
[----:B------:R-:W-:Y:S05]  /*b3d0*/  BSYNC B1 ;  /* 0x0000000000017941 */ /* 0x000fea0003800000 */
.L_x_257:
        /* <DEDUP_REMOVED lines=13> */
.L_x_260:
[----:B------:R-:W-:Y:S05]  /*b4b0*/  BSYNC B1 ;  /* 0x0000000000017941 */ /* 0x000fea0003800000 */
.L_x_259:
        /* <DEDUP_REMOVED lines=13> */
.L_x_262:
[----:B------:R-:W-:Y:S05]  /*b590*/  BSYNC B1 ;  /* 0x0000000000017941 */ /* 0x000fea0003800000 */
.L_x_261:
        /* <DEDUP_REMOVED lines=13> */
.L_x_264:
[----:B------:R-:W-:Y:S05]  /*b670*/  BSYNC B1 ;  /* 0x0000000000017941 */ /* 0x000fea0003800000 */
.L_x_263:
        /* <DEDUP_REMOVED lines=13> */
.L_x_266:
[----:B------:R-:W-:Y:S05]  /*b750*/  BSYNC B1 ;  /* 0x0000000000017941 */ /* 0x000fea0003800000 */
.L_x_265:
        /* <DEDUP_REMOVED lines=13> */
.L_x_268:
[----:B------:R-:W-:Y:S05]  /*b830*/  BSYNC B1 ;  /* 0x0000000000017941 */ /* 0x000fea0003800000 */
.L_x_267:
        /* <DEDUP_REMOVED lines=13> */
.L_x_270:
[----:B------:R-:W-:Y:S05]  /*b910*/  BSYNC B1 ;  /* 0x0000000000017941 */ /* 0x000fea0003800000 */
.L_x_269:
        /* <DEDUP_REMOVED lines=13> */
.L_x_272:
[----:B------:R-:W-:Y:S05]  /*b9f0*/  BSYNC B1 ;  /* 0x0000000000017941 */ /* 0x000fea0003800000 */
.L_x_271:
        /* <DEDUP_REMOVED lines=13> */
.L_x_274:
[----:B------:R-:W-:Y:S05]  /*bad0*/  BSYNC B1 ;  /* 0x0000000000017941 */ /* 0x000fea0003800000 */
.L_x_273:
        /* <DEDUP_REMOVED lines=13> */
.L_x_276:
[----:B------:R-:W-:Y:S05]  /*bbb0*/  BSYNC B1 ;  /* 0x0000000000017941 */ /* 0x000fea0003800000 */
.L_x_275:
        /* <DEDUP_REMOVED lines=13> */
.L_x_278:
[----:B------:R-:W-:Y:S05]  /*bc90*/  BSYNC B1 ;  /* 0x0000000000017941 */ /* 0x000fea0003800000 */
.L_x_277:
        /* <DEDUP_REMOVED lines=13> */
.L_x_280:
[----:B------:R-:W-:Y:S05]  /*bd70*/  BSYNC B1 ;  /* 0x0000000000017941 */ /* 0x000fea0003800000 */
.L_x_279:
        /* <DEDUP_REMOVED lines=13> */
.L_x_282:
[----:B------:R-:W-:Y:S05]  /*be50*/  BSYNC B1 ;  /* 0x0000000000017941 */ /* 0x000fea0003800000 */
.L_x_281:
        /* <DEDUP_REMOVED lines=13> */
.L_x_284:
[----:B------:R-:W-:Y:S05]  /*bf30*/  BSYNC B1 ;  /* 0x0000000000017941 */ /* 0x000fea0003800000 */
.L_x_283:
        /* <DEDUP_REMOVED lines=13> */
.L_x_286:
[----:B------:R-:W-:Y:S05]  /*c010*/  BSYNC B1 ;  /* 0x0000000000017941 */ /* 0x000fea0003800000 */
.L_x_285:
        /* <DEDUP_REMOVED lines=13> */
.L_x_288:
[----:B------:R-:W-:Y:S05]  /*c0f0*/  BSYNC B1 ;  /* 0x0000000000017941 */ /* 0x000fea0003800000 */
.L_x_287:
        /* <DEDUP_REMOVED lines=13> */
.L_x_290:
[----:B------:R-:W-:Y:S05]  /*c1d0*/  BSYNC B1 ;  /* 0x0000000000017941 */ /* 0x000fea0003800000 */
.L_x_289:
        /* <DEDUP_REMOVED lines=13> */
.L_x_292:
[----:B------:R-:W-:Y:S05]  /*c2b0*/  BSYNC B1 ;  /* 0x0000000000017941 */ /* 0x000fea0003800000 */
.L_x_291:
        /* <DEDUP_REMOVED lines=13> */
.L_x_294:
[----:B------:R-:W-:Y:S05]  /*c390*/  BSYNC B1 ;  /* 0x0000000000017941 */ /* 0x000fea0003800000 */
.L_x_293:
[----:B------:R-:W-:Y:S05]  /*c3a0*/  @P1 BRA `(.L_x_295) ;  /* 0x00000020009c1947 */ /* 0x000fea0003800000 */
[----:B------:R-:W2:Y:S01]  /*c3b0*/  LDL.LU R2, [R1+0x6c] ;  /* 0x00006c0001027983 */ /* 0x000ea20000300800 */
[----:B-----5:R-:W-:-:S04]  /*c3c0*/  LOP3.LUT R0, R0, 0xff, RZ, 0xc0, !PT ;  /* 0x000000ff00007812 */ /* 0x020fc800078ec0ff */
[----:B------:R-:W-:-:S05]  /*c3d0*/  F2FP.F16.E5M2.UNPACK_B R0, R0 ;  /* 0x00000000ff00723e */ /* 0x000fca00020004ff */
[----:B------:R-:W-:-:S05]  /*c3e0*/  HADD2.F32 R0, -RZ, R0.H0_H0 ;  /* 0x20000000ff007230 */ /* 0x000fca0000004100 */
[----:B------:R-:W-:-:S04]  /*c3f0*/  FMUL R0, R0, UR21 ;  /* 0x0000001500007c20 */ /* 0x000fc80008400000 */
[----:B--2---:R-:W-:-:S05]  /*c400*/  FFMA R0, R2, UR20, R0 ;  /* 0x0000001402007c23 */ /* 0x004fca0008000000 */
[----:B0-----:R-:W-:-:S05]  /*c410*/  F2FP.SATFINITE.E5M2.F32.PACK_AB_MERGE_C R3, RZ, R0, RZ ;  /* 0x00000000ff03723e */ /* 0x001fca00048060ff */
[----:B------:R0:W-:Y:S01]  /*c420*/  STG.E.U8 desc[UR18][R26.64+0xf9], R3 ;  /* 0x0000f9031a007986 */ /* 0x0001e2000c101112 */
[----:B------:R-:W-:Y:S05]  /*c430*/  BRA `(.L_x_295) ;  /* 0x0000002000787947 */ /* 0x000fea0003800000 */
.L_x_38:
[----:B------:R-:W-:Y:S01]  /*c440*/  ISETP.GE.AND P1, PT, R38, 0x1, PT ;  /* 0x000000012600780c */ /* 0x000fe20003f26270 */
[----:B------:R-:W-:Y:S01]  /*c450*/  FMUL R228, R228, UR20 ;  /* 0x00000014e4e47c20 */ /* 0x000fe20008400000 */
[----:B------:R-:W-:Y:S01]  /*c460*/  FMUL R227, R227, UR20 ;  /* 0x00000014e3e37c20 */ /* 0x000fe20008400000 */
[----:B------:R-:W-:Y:S01]  /*c470*/  ISETP.GE.AND P0, PT, R38, 0x9, PT ;  /* 0x000000092600780c */ /* 0x000fe20003f06270 */
[----:B------:R-:W-:Y:S01]  /*c480*/  FMUL R226, R226, UR20 ;  /* 0x00000014e2e27c20 */ /* 0x000fe20008400000 */
[C---:B------:R-:W-:Y:S02]  /*c490*/  ISETP.LT.OR P4, PT, R35.reuse, 0x1, !P1 ;  /* 0x000000012300780c */ /* 0x040fe40004f81670 */
[----:B------:R-:W-:Y:S02]  /*c4a0*/  ISETP.LT.OR P5, PT, R35, 0x2, !P1 ;  /* 0x000000022300780c */ /* 0x000fe40004fa1670 */
[----:B------:R-:W-:Y:S02]  /*c4b0*/  F2FP.SATFINITE.E5M2.F32.PACK_AB_MERGE_C R29, RZ, R228, RZ ;  /* 0x000000e4ff1d723e */ /* 0x000fe400048060ff */
[----:B------:R-:W-:-:S02]  /*c4c0*/  F2FP.SATFINITE.E5M2.F32.PACK_AB_MERGE_C R227, RZ, R227, RZ ;  /* 0x000000e3ffe3723e */ /* 0x000fc400048060ff */
[----:B------:R-:W-:Y:S01]  /*c4d0*/  ISETP.LT.OR P3, PT, R35, 0x1, !P0 ;  /* 0x000000012300780c */ /* 0x000fe20004761670 */
[----:B------:R-:W-:-:S04]  /*c4e0*/  FMUL R225, R225, UR20 ;  /* 0x00000014e1e17c20 */ /* 0x000fc80008400000 */
[----:B------:R0:W-:Y:S01]  /*c4f0*/  @!P4 STG.E.U8 desc[UR18][R24.64], R29 ;  /* 0x0000001d1800c986 */ /* 0x0001e2000c101112 */
[----:B------:R-:W-:-:S03]  /*c500*/  ISETP.LT.OR P4, PT, R35, 0x2, !P0 ;  /* 0x000000022300780c */ /* 0x000fc60004781670 */
[----:B------:R2:W-:Y:S01]  /*c510*/  @!P5 STG.E.U8 desc[UR18][R24.64+0x1], R227 ;  /* 0x000001e31800d986 */ /* 0x0005e2000c101112 */
[C---:B------:R-:W-:Y:S01]  /*c520*/  ISETP.LT.OR P5, PT, R35.reuse, 0x9, !P1 ;  /* 0x000000092300780c */ /* 0x040fe20004fa1670 */
[----:B------:R-:W-:Y:S01]  /*c530*/  FMUL R224, R224, UR20 ;  /* 0x00000014e0e07c20 */ /* 0x000fe20008400000 */
[----:B------:R-:W-:Y:S01]  /*c540*/  ISETP.LT.OR P6, PT, R35, 0xa, !P1 ;  /* 0x0000000a2300780c */ /* 0x000fe20004fc1670 */
[----:B------:R-:W-:Y:S01]  /*c550*/  FMUL R223, R223, UR20 ;  /* 0x00000014dfdf7c20 */ /* 0x000fe20008400000 */
[----:B------:R-:W-:Y:S02]  /*c560*/  F2FP.SATFINITE.E5M2.F32.PACK_AB_MERGE_C R31, RZ, R226, RZ ;  /* 0x000000e2ff1f723e */ /* 0x000fe400048060ff */
[----:B------:R-:W-:Y:S02]  /*c570*/  F2FP.SATFINITE.E5M2.F32.PACK_AB_MERGE_C R225, RZ, R225, RZ ;  /* 0x000000e1ffe1723e */ /* 0x000fe400048060ff */
[----:B0-----:R-:W-:Y:S01]  /*c580*/  F2FP.SATFINITE.E5M2.F32.PACK_AB_MERGE_C R29, RZ, R224, RZ ;  /* 0x000000e0ff1d723e */ /* 0x001fe200048060ff */
[----:B------:R-:W-:Y:S01]  /*c590*/  @!P3 STG.E.U8 desc[UR18][R26.64], R31 ;  /* 0x0000001f1a00b986 */ /* 0x000fe2000c101112 */
[----:B------:R-:W-:-:S02]  /*c5a0*/  F2FP.SATFINITE.E5M2.F32.PACK_AB_MERGE_C R223, RZ, R223, RZ ;  /* 0x000000dfffdf723e */ /* 0x000fc400048060ff */
[C---:B------:R-:W-:Y:S01]  /*c5b0*/  ISETP.LT.OR P3, PT, R35.reuse, 0x9, !P0 ;  /* 0x000000092300780c */ /* 0x040fe20004761670 */
[----:B------:R-:W-:Y:S01]  /*c5c0*/  @!P4 STG.E.U8 desc[UR18][R26.64+0x1], R225 ;  /* 0x000001e11a00c986 */ /* 0x000fe2000c101112 */
[----:B------:R-:W-:-:S03]  /*c5d0*/  ISETP.LT.OR P4, PT, R35, 0xa, !P0 ;  /* 0x0000000a2300780c */ /* 0x000fc60004781670 */
[----:B------:R0:W-:Y:S01]  /*c5e0*/  @!P5 STG.E.U8 desc[UR18][R24.64+0x8], R29 ;  /* 0x0000081d1800d986 */ /* 0x0001e2000c101112 */
[----:B------:R-:W-:Y:S01]  /*c5f0*/  ISETP.LT.OR P5, PT, R35, 0x11, !P1 ;  /* 0x000000112300780c */ /* 0x000fe20004fa1670 */
[----:B------:R-:W-:Y:S01]  /*c600*/  FMUL R222, R222, UR20 ;  /* 0x00000014dede7c20 */ /* 0x000fe20008400000 */
[----:B------:R-:W-:Y:S01]  /*c610*/  FMUL R221, R221, UR20 ;  /* 0x00000014dddd7c20 */ /* 0x000fe20008400000 */
[----:B------:R-:W-:Y:S01]  /*c620*/  FMUL R220, R220, UR20 ;  /* 0x00000014dcdc7c20 */ /* 0x000fe20008400000 */
[----:B------:R-:W-:Y:S01]  /*c630*/  @!P6 STG.E.U8 desc[UR18][R24.64+0x9], R223 ;  /* 0x000009df1800e986 */ /* 0x000fe2000c101112 */
[----:B------:R-:W-:Y:S01]  /*c640*/  ISETP.LT.OR P6, PT, R35, 0x12, !P1 ;  /* 0x000000122300780c */ /* 0x000fe20004fc1670 */
[----:B------:R-:W-:Y:S01]  /*c650*/  FMUL R219, R219, UR20 ;  /* 0x00000014dbdb7c20 */ /* 0x000fe20008400000 */
[----:B------:R-:W-:Y:S01]  /*c660*/  F2FP.SATFINITE.E5M2.F32.PACK_AB_MERGE_C R33, RZ, R222, RZ ;  /* 0x000000deff21723e */ /* 0x000fe200048060ff */
[----:B--2---:R-:W2:Y:S01]  /*c670*/  LDL.LU R227, [R1+0x8] ;  /* 0x0000080001e37983 */ /* 0x004ea20000300800 */
[----:B------:R-:W-:-:S02]  /*c680*/  F2FP.SATFINITE.E5M2.F32.PACK_AB_MERGE_C R221, RZ, R221, RZ ;  /* 0x000000ddffdd723e */ /* 0x000fc400048060ff */
[----:B0-----:R-:W-:Y:S01]  /*c690*/  F2FP.SATFINITE.E5M2.F32.PACK_AB_MERGE_C R29, RZ, R220, RZ ;  /* 0x000000dcff1d723e */ /* 0x001fe200048060ff */
[----:B------:R-:W3:Y:S04]  /*c6a0*/  LDL.LU R226, [R1+0x4] ;  /* 0x0000040001e27983 */ /* 0x000ee80000300800 */
[----:B------:R-:W4:Y:S01]  /*c6b0*/  LDL.LU R224, [R1] ;  /* 0x0000000001e07983 */ /* 0x000f220000300800 */
[----:B------:R-:W-:-:S03]  /*c6c0*/  F2FP.SATFINITE.E5M2.F32.PACK_AB_MERGE_C R219, RZ, R219, RZ ;  /* 0x000000dbffdb723e */ /* 0x000fc600048060ff */
[----:B------:R-:W-:Y:S01]  /*c6d0*/  @!P3 STG.E.U8 desc[UR18][R26.64+0x8], R33 ;  /* 0x000008211a00b986 */ /* 0x000fe2000c101112 */
[----:B------:R-:W-:-:S03]  /*c6e0*/  ISETP.LT.OR P3, PT, R35, 0x11, !P0 ;  /* 0x000000112300780c */ /* 0x000fc60004761670 */
        /* <DEDUP_REMOVED lines=11> */
[----:B------:R-:W-:Y:S01]  /*c7a0*/  FMUL R214, R214, UR20 ;  /* 0x00000014d6d67c20 */ /* 0x000fe20008400000 */
[----:B------:R-:W-:Y:S01]  /*c7b0*/  F2FP.SATFINITE.E5M2.F32.PACK_AB_MERGE_C R217, RZ, R217, RZ ;  /* 0x000000d9ffd9723e */ /* 0x000fe200048060ff */
[----:B------:R-:W-:Y:S01]  /*c7c0*/  FMUL R213, R213, UR20 ;  /* 0x00000014d5d57c20 */ /* 0x000fe20008400000 */
[----:B0-----:R-:W-:Y:S01]  /*c7d0*/  F2FP.SATFINITE.E5M2.F32.PACK_AB_MERGE_C R29, RZ, R216, RZ ;  /* 0x000000d8ff1d723e */ /* 0x001fe200048060ff */
[----:B------:R-:W-:Y:S01]  /*c7e0*/  @!P3 STG.E.U8 desc[UR18][R26.64+0x10], R31 ;  /* 0x0000101f1a00b986 */ /* 0x000fe2000c101112 */
[----:B------:R-:W-:-:S02]  /*c7f0*/  F2FP.SATFINITE.E5M2.F32.PACK_AB_MERGE_C R215, RZ, R215, RZ ;  /* 0x000000d7ffd7723e */ /* 0x000fc400048060ff */
[C---:B------:R-:W-:Y:S01]  /*c800*/  ISETP.LT.OR P3, PT, R35.reuse, 0x19, !P0 ;  /* 0x000000192300780c */ /* 0x040fe20004761670 */
[----:B------:R-:W-:Y:S01]  /*c810*/  @!P4 STG.E.U8 desc[UR18][R26.64+0x11], R217 ;  /* 0x000011d91a00c986 */ /* 0x000fe2000c101112 */
[----:B------:R-:W-:-:S03]  /*c820*/  ISETP.LT.OR P4, PT, R35, 0x1a, !P0 ;  /* 0x0000001a2300780c */ /* 0x000fc60004781670 */
[----:B------:R0:W-:Y:S01]  /*c830*/  @!P5 STG.E.U8 desc[UR18][R24.64+0x18], R29 ;  /* 0x0000181d1800d986 */ /* 0x0001e2000c101112 */
[C---:B------:R-:W-:Y:S01]  /*c840*/  ISETP.LT.OR P5, PT, R35.reuse, 0x21, !P1 ;  /* 0x000000212300780c */ /* 0x040fe20004fa1670 */
[----:B------:R-:W-:Y:S02]  /*c850*/  FMUL R212, R212, UR20 ;  /* 0x00000014d4d47c20 */ /* 0x000fe40008400000 */
[----:B------:R-:W-:Y:S01]  /*c860*/  @!P6 STG.E.U8 desc[UR18][R24.64+0x19], R215 ;  /* 0x000019d71800e986 */ /* 0x000fe2000c101112 */
[----:B------:R-:W-:Y:S01]  /*c870*/  ISETP.LT.OR P6, PT, R35, 0x22, !P1 ;  /* 0x000000222300780c */ /* 0x000fe20004fc1670 */
[----:B------:R-:W-:Y:S01]  /*c880*/  FMUL R211, R211, UR20 ;  /* 0x00000014d3d37c20 */ /* 0x000fe20008400000 */
[----:B------:R-:W-:Y:S01]  /*c890*/  F2FP.SATFINITE.E5M2.F32.PACK_AB_MERGE_C R33, RZ, R214, RZ ;  /* 0x000000d6ff21723e */ /* 0x000fe200048060ff */
[----:B------:R-:W-:Y:S01]  /*c8a0*/  FMUL R210, R210, UR20 ;  /* 0x00000014d2d27c20 */ /* 0x000fe20008400000 */
[----:B------:R-:W-:Y:S01]  /*c8b0*/  F2FP.SATFINITE.E5M2.F32.PACK_AB_MERGE_C R213, RZ, R213, RZ ;  /* 0x000000d5ffd5723e */ /* 0x000fe200048060ff */
[----:B------:R-:W-:Y:S01]  /*c8c0*/  FMUL R209, R209, UR20 ;  /* 0x00000014d1d17c20 */ /* 0x000fe20008400000 */
        /* <DEDUP_REMOVED lines=8> */
[----:B------:R-:W-:-:S03]  /*c950*/  ISETP.LT.OR P5, PT, R35, 0x29, !P1 ;  /* 0x000000292300780c */ /* 0x000fc60004fa1670 */
        /* <DEDUP_REMOVED lines=240> */
[----:B------:R1:W-:Y:S01]  /*d860*/  @!P6 STG.E.U8 desc[UR18][R24.64+0x99], R23 ;  /* 0x000099171800e986 */ /* 0x0003e2000c101112 */
        /* <DEDUP_REMOVED lines=11> */
[----:B------:R0:W-:Y:S01]  /*d920*/  @!P4 STG.E.U8 desc[UR18][R26.64+0x99], R21 ;  /* 0x000099151a00c986 */ /* 0x0001e2000c101112 */
[----:B------:R-:W-:-:S03]  /*d930*/  ISETP.LT.OR P4, PT, R35, 0xa2, !P0 ;  /* 0x000000a22300780c */ /* 0x000fc60004781670 */
[----:B------:R-:W-:Y:S01]  /*d940*/  @!P5 STG.E.U8 desc[UR18][R24.64+0xa0], R29 ;  /* 0x0000a01d1800d986 */ /* 0x000fe2000c101112 */
[----:B------:R-:W-:-:S03]  /*d950*/  ISETP.LT.OR P5, PT, R35, 0xa9, !P1 ;  /* 0x000000a92300780c */ /* 0x000fc60004fa1670 */
[----:B------:R2:W-:Y:S01]  /*d960*/  @!P6 STG.E.U8 desc[UR18][R24.64+0xa1], R19 ;  /* 0x0000a1131800e986 */ /* 0x0005e2000c101112 */
[----:B------:R-:W-:Y:S01]  /*d970*/  ISETP.LT.OR P6, PT, R35, 0xaa, !P1 ;  /* 0x000000aa2300780c */ /* 0x000fe20004fc1670 */
[----:B------:R-:W-:Y:S01]  /*d980*/  FMUL R15, R15, UR20 ;  /* 0x000000140f0f7c20 */ /* 0x000fe20008400000 */
[----:B-1----:R-:W-:Y:S01]  /*d990*/  F2FP.SATFINITE.E5M2.F32.PACK_AB_MERGE_C R23, RZ, R18, RZ ;  /* 0x00000012ff17723e */ /* 0x002fe200048060ff */
[----:B------:R-:W-:Y:S01]  /*d9a0*/  FMUL R14, R14, UR20 ;  /* 0x000000140e0e7c20 */ /* 0x000fe20008400000 */
[----:B------:R-:W-:Y:S01]  /*d9b0*/  F2FP.SATFINITE.E5M2.F32.PACK_AB_MERGE_C R17, RZ, R17, RZ ;  /* 0x00000011ff11723e */ /* 0x000fe200048060ff */
[----:B------:R-:W-:Y:S01]  /*d9c0*/  FMUL R13, R13, UR20 ;  /* 0x000000140d0d7c20 */ /* 0x000fe20008400000 */
[----:B0-----:R-:W-:Y:S01]  /*d9d0*/  F2FP.SATFINITE.E5M2.F32.PACK_AB_MERGE_C R21, RZ, R16, RZ ;  /* 0x00000010ff15723e */ /* 0x001fe200048060ff */
[----:B------:R-:W-:Y:S01]  /*d9e0*/  @!P3 STG.E.U8 desc[UR18][R26.64+0xa0], R23 ;  /* 0x0000a0171a00b986 */ /* 0x000fe2000c101112 */
[----:B------:R-:W-:Y:S02]  /*d9f0*/  F2FP.SATFINITE.E5M2.F32.PACK_AB_MERGE_C R15, RZ, R15, RZ ;  /* 0x0000000fff0f723e */ /* 0x000fe400048060ff */
[C---:B------:R-:W-:Y:S01]  /*da00*/  ISETP.LT.OR P3, PT, R35.reuse, 0xa9, !P0 ;  /* 0x000000a92300780c */ /* 0x040fe20004761670 */
[----:B------:R-:W-:Y:S01]  /*da10*/  @!P4 STG.E.U8 desc[UR18][R26.64+0xa1], R17 ;  /* 0x0000a1111a00c986 */ /* 0x000fe2000c101112 */
[----:B------:R-:W-:-:S03]  /*da20*/  ISETP.LT.OR P4, PT, R35, 0xaa, !P0 ;  /* 0x000000aa2300780c */ /* 0x000fc60004781670 */
[----:B------:R-:W-:Y:S01]  /*da30*/  @!P5 STG.E.U8 desc[UR18][R24.64+0xa8], R21 ;  /* 0x0000a8151800d986 */ /* 0x000fe2000c101112 */
[C---:B------:R-:W-:Y:S01]  /*da40*/  ISETP.LT.OR P5, PT, R35.reuse, 0xb1, !P1 ;  /* 0x000000b12300780c */ /* 0x040fe20004fa1670 */
[----:B------:R-:W-:Y:S02]  /*da50*/  FMUL R12, R12, UR20 ;  /* 0x000000140c0c7c20 */ /* 0x000fe40008400000 */
[----:B------:R0:W-:Y:S01]  /*da60*/  @!P6 STG.E.U8 desc[UR18][R24.64+0xa9], R15 ;  /* 0x0000a90f1800e986 */ /* 0x0001e2000c101112 */
[----:B------:R-:W-:Y:S01]  /*da70*/  ISETP.LT.OR P6, PT, R35, 0xb2, !P1 ;  /* 0x000000b22300780c */ /* 0x000fe20004fc1670 */
[----:B------:R-:W-:Y:S01]  /*da80*/  FMUL R11, R11, UR20 ;  /* 0x000000140b0b7c20 */ /* 0x000fe20008400000 */
[----:B--2---:R-:W-:Y:S01]  /*da90*/  F2FP.SATFINITE.E5M2.F32.PACK_AB_MERGE_C R19, RZ, R14, RZ ;  /* 0x0000000eff13723e */ /* 0x004fe200048060ff */
[----:B------:R-:W2:Y:S01]  /*daa0*/  LDL.LU R223, [R1+0x18] ;  /* 0x0000180001df7983 */ /* 0x000ea20000300800 */
[----:B------:R-:W-:Y:S02]  /*dab0*/  F2FP.SATFINITE.E5M2.F32.PACK_AB_MERGE_C R13, RZ, R13, RZ ;  /* 0x0000000dff0d723e */ /* 0x000fe400048060ff */
[----:B------:R-:W-:Y:S01]  /*dac0*/  F2FP.SATFINITE.E5M2.F32.PACK_AB_MERGE_C R11, RZ, R11, RZ ;  /* 0x0000000bff0b723e */ /* 0x000fe200048060ff */
[----:B------:R-:W-:Y:S01]  /*dad0*/  @!P3 STG.E.U8 desc[UR18][R26.64+0xa8], R19 ;  /* 0x0000a8131a00b986 */ /* 0x000fe2000c101112 */
[----:B0-----:R-:W-:-:S03]  /*dae0*/  F2FP.SATFINITE.E5M2.F32.PACK_AB_MERGE_C R15, RZ, R12, RZ ;  /* 0x0000000cff0f723e */ /* 0x001fc600048060ff */
[----:B------:R0:W-:Y:S01]  /*daf0*/  @!P4 STG.E.U8 desc[UR18][R26.64+0xa9], R13 ;  /* 0x0000a90d1a00c986 */ /* 0x0001e2000c101112 */
[C---:B------:R-:W-:Y:S02]  /*db00*/  ISETP.LT.OR P3, PT, R35.reuse, 0xb1, !P0 ;  /* 0x000000b12300780c */ /* 0x040fe40004761670 */
[C---:B------:R-:W-:Y:S01]  /*db10*/  ISETP.LT.OR P4, PT, R35.reuse, 0xb2, !P0 ;  /* 0x000000b22300780c */ /* 0x040fe20004781670 */
[----:B------:R-:W-:Y:S01]  /*db20*/  @!P5 STG.E.U8 desc[UR18][R24.64+0xb0], R15 ;  /* 0x0000b00f1800d986 */ /* 0x000fe2000c101112 */
[----:B------:R-:W-:Y:S01]  /*db30*/  ISETP.LT.OR P5, PT, R35, 0xb9, !P1 ;  /* 0x000000b92300780c */ /* 0x000fe20004fa1670 */
[----:B------:R-:W-:Y:S01]  /*db40*/  FMUL R10, R10, UR20 ;  /* 0x000000140a0a7c20 */ /* 0x000fe20008400000 */
[----:B------:R-:W-:Y:S01]  /*db50*/  FMUL R9, R9, UR20 ;  /* 0x0000001409097c20 */ /* 0x000fe20008400000 */
[----:B------:R-:W2:Y:S01]  /*db60*/  LDL.LU R222, [R1+0x14] ;  /* 0x0000140001de7983 */ /* 0x000ea20000300800 */
[----:B------:R-:W-:-:S03]  /*db70*/  FMUL R8, R8, UR20 ;  /* 0x0000001408087c20 */ /* 0x000fc60008400000 */
[----:B------:R-:W2:Y:S01]  /*db80*/  LDL.LU R220, [R1+0x10] ;  /* 0x0000100001dc7983 */ /* 0x000ea20000300800 */
[----:B------:R-:W-:-:S03]  /*db90*/  F2FP.SATFINITE.E5M2.F32.PACK_AB_MERGE_C R17, RZ, R10, RZ ;  /* 0x0000000aff11723e */ /* 0x000fc600048060ff */
[----:B------:R-:W2:Y:S01]  /*dba0*/  LDL.LU R221, [R1+0xc] ;  /* 0x00000c0001dd7983 */ /* 0x000ea20000300800 */
[----:B------:R-:W-:Y:S01]  /*dbb0*/  F2FP.SATFINITE.E5M2.F32.PACK_AB_MERGE_C R9, RZ, R9, RZ ;  /* 0x00000009ff09723e */ /* 0x000fe200048060ff */
[----:B------:R-:W-:Y:S01]  /*dbc0*/  FMUL R7, R7, UR20 ;  /* 0x0000001407077c20 */ /* 0x000fe20008400000 */
[----:B0-----:R-:W-:Y:S01]  /*dbd0*/  F2FP.SATFINITE.E5M2.F32.PACK_AB_MERGE_C R13, RZ, R8, RZ ;  /* 0x00000008ff0d723e */ /* 0x001fe200048060ff */
[----:B------:R0:W-:Y:S01]  /*dbe0*/  @!P6 STG.E.U8 desc[UR18][R24.64+0xb1], R11 ;  /* 0x0000b10b1800e986 */ /* 0x0001e2000c101112 */
[----:B------:R-:W-:Y:S01]  /*dbf0*/  ISETP.LT.OR P6, PT, R35, 0xba, !P1 ;  /* 0x000000ba2300780c */ /* 0x000fe20004fc1670 */
[----:B-----5:R-:W-:Y:S01]  /*dc00*/  FMUL R2, R2, UR20 ;  /* 0x0000001402027c20 */ /* 0x020fe20008400000 */
[----:B------:R-:W-:Y:S01]  /*dc10*/  F2FP.SATFINITE.E5M2.F32.PACK_AB_MERGE_C R7, RZ, R7, RZ ;  /* 0x00000007ff07723e */ /* 0x000fe200048060ff */
[----:B------:R-:W-:Y:S01]  /*dc20*/  @!P3 STG.E.U8 desc[UR18][R26.64+0xb0], R17 ;  /* 0x0000b0111a00b986 */ /* 0x000fe2000c101112 */
[----:B------:R-:W-:Y:S01]  /*dc30*/  FMUL R3, R3, UR20 ;  /* 0x0000001403037c20 */ /* 0x000fe20008400000 */
[----:B------:R-:W-:Y:S01]  /*dc40*/  FMUL R4, R4, UR20 ;  /* 0x0000001404047c20 */ /* 0x000fe20008400000 */
[C---:B------:R-:W-:Y:S01]  /*dc50*/  ISETP.LT.OR P3, PT, R35.reuse, 0xb9, !P0 ;  /* 0x000000b92300780c */ /* 0x040fe20004761670 */
[----:B------:R1:W-:Y:S01]  /*dc60*/  @!P4 STG.E.U8 desc[UR18][R26.64+0xb1], R9 ;  /* 0x0000b1091a00c986 */ /* 0x0003e2000c101112 */
[----:B------:R-:W-:Y:S01]  /*dc70*/  ISETP.LT.OR P4, PT, R35, 0xba, !P0 ;  /* 0x000000ba2300780c */ /* 0x000fe20004781670 */
[----:B------:R-:W-:Y:S01]  /*dc80*/  FMUL R6, R6, UR20 ;  /* 0x0000001406067c20 */ /* 0x000fe20008400000 */
[----:B------:R-:W-:Y:S01]  /*dc90*/  FMUL R5, R5, UR20 ;  /* 0x0000001405057c20 */ /* 0x000fe20008400000 */
[----:B------:R3:W-:Y:S01]  /*dca0*/  @!P5 STG.E.U8 desc[UR18][R24.64+0xb8], R13 ;  /* 0x0000b80d1800d986 */ /* 0x0007e2000c101112 */
[----:B------:R-:W-:Y:S01]  /*dcb0*/  ISETP.LT.OR P5, PT, R35, 0xc1, !P1 ;  /* 0x000000c12300780c */ /* 0x000fe20004fa1670 */
[----:B------:R-:W-:Y:S01]  /*dcc0*/  FMUL R0, R0, UR20 ;  /* 0x0000001400007c20 */ /* 0x000fe20008400000 */
[----:B0-----:R-:W-:Y:S01]  /*dcd0*/  F2FP.SATFINITE.E5M2.F32.PACK_AB_MERGE_C R11, RZ, R6, RZ ;  /* 0x00000006ff0b723e */ /* 0x001fe200048060ff */
[----:B------:R-:W2:Y:S01]  /*dce0*/  LDL.LU R225, [R1+0x1c] ;  /* 0x00001c0001e17983 */ /* 0x000ea20000300800 */
[----:B------:R-:W-:-:S03]  /*dcf0*/  F2FP.SATFINITE.E5M2.F32.PACK_AB_MERGE_C R5, RZ, R5, RZ ;  /* 0x00000005ff05723e */ /* 0x000fc600048060ff */
[----:B------:R0:W-:Y:S01]  /*dd00*/  @!P6 STG.E.U8 desc[UR18][R24.64+0xb9], R7 ;  /* 0x0000b9071800e986 */ /* 0x0001e2000c101112 */
[----:B-1----:R-:W-:Y:S01]  /*dd10*/  F2FP.SATFINITE.E5M2.F32.PACK_AB_MERGE_C R9, RZ, R4, RZ ;  /* 0x00000004ff09723e */ /* 0x002fe200048060ff */
[----:B------:R-:W-:Y:S01]  /*dd20*/  FMUL R4, R227, UR20 ;  /* 0x00000014e3047c20 */ /* 0x000fe20008400000 */
[C---:B------:R-:W-:Y:S01]  /*dd30*/  ISETP.LT.OR P6, PT, R35.reuse, 0xc2, !P1 ;  /* 0x000000c22300780c */ /* 0x040fe20004fc1670 */
[----:B------:R-:W-:Y:S01]  /*dd40*/  @!P3 STG.E.U8 desc[UR18][R26.64+0xb8], R11 ;  /* 0x0000b80b1a00b986 */ /* 0x000fe2000c101112 */
[----:B---3--:R-:W-:Y:S01]  /*dd50*/  F2FP.SATFINITE.E5M2.F32.PACK_AB_MERGE_C R13, RZ, R2, RZ ;  /* 0x00000002ff0d723e */ /* 0x008fe200048060ff */
[----:B----4-:R-:W-:Y:S01]  /*dd60*/  FMUL R2, R224, UR20 ;  /* 0x00000014e0027c20 */ /* 0x010fe20008400000 */
[----:B------:R-:W-:Y:S01]  /*dd70*/  ISETP.LT.OR P3, PT, R35, 0xc1, !P0 ;  /* 0x000000c12300780c */ /* 0x000fe20004761670 */
[----:B------:R-:W3:Y:S01]  /*dd80*/  LDL.LU R224, [R1+0x20] ;  /* 0x0000200001e07983 */ /* 0x000ee20000300800 */
[----:B0-----:R-:W-:Y:S01]  /*dd90*/  F2FP.SATFINITE.E5M2.F32.PACK_AB_MERGE_C R7, RZ, R3, RZ ;  /* 0x00000003ff07723e */ /* 0x001fe200048060ff */
[----:B------:R-:W-:-:S02]  /*dda0*/  FMUL R3, R226, UR20 ;  /* 0x00000014e2037c20 */ /* 0x000fc40008400000 */
[----:B------:R0:W-:Y:S01]  /*ddb0*/  @!P4 STG.E.U8 desc[UR18][R26.64+0xb9], R5 ;  /* 0x0000b9051a00c986 */ /* 0x0001e2000c101112 */
[----:B------:R-:W-:-:S03]  /*ddc0*/  ISETP.LT.OR P4, PT, R35, 0xc2, !P0 ;  /* 0x000000c22300780c */ /* 0x000fc60004781670 */
[----:B------:R-:W4:Y:S04]  /*ddd0*/  LDL.LU R226, [R1+0x24] ;  /* 0x0000240001e27983 */ /* 0x000f280000300800 */
[----:B------:R-:W4:Y:S04]  /*dde0*/  LDL.LU R227, [R1+0x28] ;  /* 0x0000280001e37983 */ /* 0x000f280000300800 */
[----:B------:R-:W-:Y:S01]  /*ddf0*/  @!P5 STG.E.U8 desc[UR18][R24.64+0xc0], R9 ;  /* 0x0000c0091800d986 */ /* 0x000fe2000c101112 */
[C---:B------:R-:W-:Y:S02]  /*de00*/  ISETP.LT.OR P5, PT, R35.reuse, 0xc9, !P1 ;  /* 0x000000c92300780c */ /* 0x040fe40004fa1670 */
[----:B0-----:R-:W-:Y:S01]  /*de10*/  F2FP.SATFINITE.E5M2.F32.PACK_AB_MERGE_C R5, RZ, R0, RZ ;  /* 0x00000000ff05723e */ /* 0x001fe200048060ff */
[----:B------:R0:W-:Y:S01]  /*de20*/  @!P6 STG.E.U8 desc[UR18][R24.64+0xc1], R7 ;  /* 0x0000c1071800e986 */ /* 0x0001e2000c101112 */
[----:B------:R-:W-:-:S03]  /*de30*/  ISETP.LT.OR P6, PT, R35, 0xca, !P1 ;  /* 0x000000ca2300780c */ /* 0x000fc60004fc1670 */
[----:B------:R-:W-:Y:S01]  /*de40*/  @!P3 STG.E.U8 desc[UR18][R26.64+0xc0], R13 ;  /* 0x0000c00d1a00b986 */ /* 0x000fe2000c101112 */
[----:B------:R-:W-:-:S03]  /*de50*/  ISETP.LT.OR P3, PT, R35, 0xc9, !P0 ;  /* 0x000000c92300780c */ /* 0x000fc60004761670 */
[----:B------:R1:W-:Y:S01]  /*de60*/  @!P4 STG.E.U8 desc[UR18][R26.64+0xc1], R5 ;  /* 0x0000c1051a00c986 */ /* 0x0003e2000c101112 */
[----:B0-----:R-:W-:Y:S02]  /*de70*/  F2FP.SATFINITE.E5M2.F32.PACK_AB_MERGE_C R7, RZ, R2, RZ ;  /* 0x00000002ff07723e */ /* 0x001fe400048060ff */
[----:B------:R-:W-:-:S03]  /*de80*/  ISETP.LT.OR P4, PT, R35, 0xca, !P0 ;  /* 0x000000ca2300780c */ /* 0x000fc60004781670 */
[----:B------:R0:W-:Y:S01]  /*de90*/  @!P5 STG.E.U8 desc[UR18][R24.64+0xc8], R7 ;  /* 0x0000c8071800d986 */ /* 0x0001e2000c101112 */
[----:B------:R-:W-:Y:S02]  /*dea0*/  ISETP.LT.OR P5, PT, R35, 0xd1, !P1 ;  /* 0x000000d12300780c */ /* 0x000fe40004fa1670 */
[----:B------:R-:W-:Y:S02]  /*deb0*/  F2FP.SATFINITE.E5M2.F32.PACK_AB_MERGE_C R9, RZ, R3, RZ ;  /* 0x00000003ff09723e */ /* 0x000fe400048060ff */
[----:B------:R-:W-:-:S03]  /*dec0*/  F2FP.SATFINITE.E5M2.F32.PACK_AB_MERGE_C R11, RZ, R4, RZ ;  /* 0x00000004ff0b723e */ /* 0x000fc600048060ff */
[----:B------:R0:W-:Y:S04]  /*ded0*/  @!P6 STG.E.U8 desc[UR18][R24.64+0xc9], R9 ;  /* 0x0000c9091800e986 */ /* 0x0001e8000c101112 */
[----:B------:R-:W-:Y:S01]  /*dee0*/  @!P3 STG.E.U8 desc[UR18][R26.64+0xc8], R11 ;  /* 0x0000c80b1a00b986 */ /* 0x000fe2000c101112 */
[----:B--2---:R-:W-:Y:S01]  /*def0*/  FMUL R2, R220, UR20 ;  /* 0x00000014dc027c20 */ /* 0x004fe20008400000 */
[----:B------:R-:W-:Y:S02]  /*df00*/  FMUL R0, R221, UR20 ;  /* 0x00000014dd007c20 */ /* 0x000fe40008400000 */
[----:B------:R-:W2:Y:S03]  /*df10*/  LDL.LU R221, [R1+0x2c] ;  /* 0x00002c0001dd7983 */ /* 0x000ea60000300800 */
[----:B-1----:R-:W-:Y:S01]  /*df20*/  F2FP.SATFINITE.E5M2.F32.PACK_AB_MERGE_C R5, RZ, R0, RZ ;  /* 0x00000000ff05723e */ /* 0x002fe200048060ff */
[----:B------:R-:W2:Y:S01]  /*df30*/  LDL.LU R220, [R1+0x30] ;  /* 0x0000300001dc7983 */ /* 0x000ea20000300800 */
[----:B------:R-:W-:Y:S01]  /*df40*/  FMUL R0, R223, UR20 ;  /* 0x00000014df007c20 */ /* 0x000fe20008400000 */
[----:B------:R-:W-:Y:S01]  /*df50*/  FMUL R3, R222, UR20 ;  /* 0x00000014de037c20 */ /* 0x000fe20008400000 */
[----:B0-----:R-:W-:Y:S01]  /*df60*/  F2FP.SATFINITE.E5M2.F32.PACK_AB_MERGE_C R7, RZ, R2, RZ ;  /* 0x00000002ff07723e */ /* 0x001fe200048060ff */
[----:B------:R-:W2:Y:S02]  /*df70*/  LDL.LU R222, [R1+0x34] ;  /* 0x0000340001de7983 */ /* 0x000ea40000300800 */
[----:B------:R-:W-:-:S02]  /*df80*/  F2FP.SATFINITE.E5M2.F32.PACK_AB_MERGE_C R13, RZ, R0, RZ ;  /* 0x00000000ff0d723e */ /* 0x000fc400048060ff */
[----:B------:R-:W2:Y:S01]  /*df90*/  LDL.LU R223, [R1+0x38] ;  /* 0x0000380001df7983 */ /* 0x000ea20000300800 */
[----:B------:R-:W-:Y:S01]  /*dfa0*/  F2FP.SATFINITE.E5M2.F32.PACK_AB_MERGE_C R9, RZ, R3, RZ ;  /* 0x00000003ff09723e */ /* 0x000fe200048060ff */
[----:B------:R-:W-:Y:S02]  /*dfb0*/  FMUL R2, R225, UR20 ;  /* 0x00000014e1027c20 */ /* 0x000fe40008400000 */
[----:B------:R-:W2:Y:S04]  /*dfc0*/  LDL.LU R225, [R1+0x3c] ;  /* 0x00003c0001e17983 */ /* 0x000ea80000300800 */
[----:B------:R-:W-:Y:S01]  /*dfd0*/  @!P4 STG.E.U8 desc[UR18][R26.64+0xc9], R5 ;  /* 0x0000c9051a00c986 */ /* 0x000fe2000c101112 */
[----:B---3--:R-:W-:-:S03]  /*dfe0*/  FMUL R0, R224, UR20 ;  /* 0x00000014e0007c20 */ /* 0x008fc60008400000 */
[----:B------:R0:W-:Y:S04]  /*dff0*/  @!P5 STG.E.U8 desc[UR18][R24.64+0xd0], R7 ;  /* 0x0000d0071800d986 */ /* 0x0001e8000c101112 */
[----:B------:R-:W3:Y:S01]  /*e000*/  LDL.LU R224, [R1+0x40] ;  /* 0x0000400001e07983 */ /* 0x000ee20000300800 */
[----:B----4-:R-:W-:-:S03]  /*e010*/  FMUL R3, R226, UR20 ;  /* 0x00000014e2037c20 */ /* 0x010fc60008400000 */
[----:B------:R-:W4:Y:S01]  /*e020*/  LDL.LU R226, [R1+0x44] ;  /* 0x0000440001e27983 */ /* 0x000f220000300800 */
[----:B0-----:R-:W-:Y:S01]  /*e030*/  F2FP.SATFINITE.E5M2.F32.PACK_AB_MERGE_C R7, RZ, R0, RZ ;  /* 0x00000000ff07723e */ /* 0x001fe200048060ff */
[----:B------:R-:W-:Y:S02]  /*e040*/  FMUL R0, R227, UR20 ;  /* 0x00000014e3007c20 */ /* 0x000fe40008400000 */
[----:B------:R-:W4:Y:S01]  /*e050*/  LDL.LU R227, [R1+0x48] ;  /* 0x0000480001e37983 */ /* 0x000f220000300800 */
[C---:B------:R-:W-:Y:S02]  /*e060*/  ISETP.LT.OR P6, PT, R35.reuse, 0xd2, !P1 ;  /* 0x000000d22300780c */ /* 0x040fe40004fc1670 */
[C---:B------:R-:W-:Y:S01]  /*e070*/  ISETP.LT.OR P4, PT, R35.reuse, 0xd2, !P0 ;  /* 0x000000d22300780c */ /* 0x040fe20004781670 */
[----:B------:R-:W4:Y:S01]  /*e080*/  LDL.LU R219, [R1+0x4c] ;  /* 0x00004c0001db7983 */ /* 0x000f220000300800 */
[----:B------:R-:W-:Y:S02]  /*e090*/  F2FP.SATFINITE.E5M2.F32.PACK_AB_MERGE_C R5, RZ, R2, RZ ;  /* 0x00000002ff05723e */ /* 0x000fe400048060ff */
[----:B------:R-:W-:-:S02]  /*e0a0*/  ISETP.LT.OR P3, PT, R35, 0xd1, !P0 ;  /* 0x000000d12300780c */ /* 0x000fc40004761670 */
[----:B------:R-:W-:Y:S02]  /*e0b0*/  ISETP.LT.OR P5, PT, R35, 0xd9, !P1 ;  /* 0x000000d92300780c */ /* 0x000fe40004fa1670 */
[----:B------:R-:W-:-:S03]  /*e0c0*/  F2FP.SATFINITE.E5M2.F32.PACK_AB_MERGE_C R11, RZ, R0, RZ ;  /* 0x00000000ff0b723e */ /* 0x000fc600048060ff */
[----:B------:R0:W-:Y:S01]  /*e0d0*/  @!P6 STG.E.U8 desc[UR18][R24.64+0xd1], R9 ;  /* 0x0000d1091800e986 */ /* 0x0001e2000c101112 */
[----:B------:R-:W-:-:S03]  /*e0e0*/  ISETP.LT.OR P6, PT, R35, 0xda, !P1 ;  /* 0x000000da2300780c */ /* 0x000fc60004fc1670 */
[----:B------:R1:W-:Y:S01]  /*e0f0*/  @!P4 STG.E.U8 desc[UR18][R26.64+0xd1], R5 ;  /* 0x0000d1051a00c986 */ /* 0x0003e2000c101112 */
[----:B------:R-:W-:-:S03]  /*e100*/  ISETP.LT.OR P4, PT, R35, 0xda, !P0 ;  /* 0x000000da2300780c */ /* 0x000fc60004781670 */
[----:B------:R-:W-:Y:S01]  /*e110*/  @!P3 STG.E.U8 desc[UR18][R26.64+0xd0], R13 ;  /* 0x0000d00d1a00b986 */ /* 0x000fe2000c101112 */
[----:B0-----:R-:W-:-:S03]  /*e120*/  F2FP.SATFINITE.E5M2.F32.PACK_AB_MERGE_C R9, RZ, R3, RZ ;  /* 0x00000003ff09723e */ /* 0x001fc600048060ff */
[----:B------:R0:W-:Y:S04]  /*e130*/  @!P5 STG.E.U8 desc[UR18][R24.64+0xd8], R7 ;  /* 0x0000d8071800d986 */ /* 0x0001e8000c101112 */
[----:B------:R0:W-:Y:S01]  /*e140*/  @!P6 STG.E.U8 desc[UR18][R24.64+0xd9], R9 ;  /* 0x0000d9091800e986 */ /* 0x0001e2000c101112 */
[----:B--2---:R-:W-:-:S03]  /*e150*/  FMUL R0, R221, UR20 ;  /* 0x00000014dd007c20 */ /* 0x004fc60008400000 */
[----:B------:R-:W2:Y:S01]  /*e160*/  LDL.LU R221, [R1+0x50] ;  /* 0x0000500001dd7983 */ /* 0x000ea20000300800 */
[----:B------:R-:W-:-:S03]  /*e170*/  FMUL R2, R220, UR20 ;  /* 0x00000014dc027c20 */ /* 0x000fc60008400000 */
[----:B------:R-:W2:Y:S01]  /*e180*/  LDL.LU R220, [R1+0x54] ;  /* 0x0000540001dc7983 */ /* 0x000ea20000300800 */
[----:B-1----:R-:W-:Y:S01]  /*e190*/  F2FP.SATFINITE.E5M2.F32.PACK_AB_MERGE_C R5, RZ, R0, RZ ;  /* 0x00000000ff05723e */ /* 0x002fe200048060ff */
[----:B------:R-:W-:Y:S02]  /*e1a0*/  FMUL R3, R222, UR20 ;  /* 0x00000014de037c20 */ /* 0x000fe40008400000 */
[----:B------:R-:W2:Y:S01]  /*e1b0*/  LDL.LU R222, [R1+0x58] ;  /* 0x0000580001de7983 */ /* 0x000ea20000300800 */
[----:B0-----:R-:W-:Y:S01]  /*e1c0*/  F2FP.SATFINITE.E5M2.F32.PACK_AB_MERGE_C R7, RZ, R2, RZ ;  /* 0x00000002ff07723e */ /* 0x001fe200048060ff */
[----:B------:R-:W-:Y:S01]  /*e1d0*/  FMUL R4, R223, UR20 ;  /* 0x00000014df047c20 */ /* 0x000fe20008400000 */
[----:B------:R-:W-:Y:S01]  /*e1e0*/  F2FP.SATFINITE.E5M2.F32.PACK_AB_MERGE_C R9, RZ, R3, RZ ;  /* 0x00000003ff09723e */ /* 0x000fe200048060ff */
[----:B------:R-:W2:Y:S01]  /*e1f0*/  LDL.LU R223, [R1+0x5c] ;  /* 0x00005c0001df7983 */ /* 0x000ea20000300800 */
[----:B------:R-:W-:-:S03]  /*e200*/  FMUL R0, R225, UR20 ;  /* 0x00000014e1007c20 */ /* 0x000fc60008400000 */
[----:B------:R0:W-:Y:S04]  /*e210*/  @!P4 STG.E.U8 desc[UR18][R26.64+0xd9], R5 ;  /* 0x0000d9051a00c986 */ /* 0x0001e8000c101112 */
[----:B------:R-:W2:Y:S01]  /*e220*/  LDL.LU R225, [R1+0x60] ;  /* 0x0000600001e17983 */ /* 0x000ea20000300800 */
[----:B0-----:R-:W-:Y:S01]  /*e230*/  F2FP.SATFINITE.E5M2.F32.PACK_AB_MERGE_C R5, RZ, R0, RZ ;  /* 0x00000000ff05723e */ /* 0x001fe200048060ff */
[----:B---3--:R-:W-:Y:S02]  /*e240*/  FMUL R2, R224, UR20 ;  /* 0x00000014e0027c20 */ /* 0x008fe40008400000 */
[----:B------:R-:W3:Y:S01]  /*e250*/  LDL.LU R224, [R1+0x64] ;  /* 0x0000640001e07983 */ /* 0x000ee20000300800 */
[----:B----4-:R-:W-:-:S03]  /*e260*/  FMUL R3, R226, UR20 ;  /* 0x00000014e2037c20 */ /* 0x010fc60008400000 */
[----:B------:R-:W4:Y:S01]  /*e270*/  LDL.LU R226, [R1+0x68] ;  /* 0x0000680001e27983 */ /* 0x000f220000300800 */
[----:B------:R-:W-:-:S03]  /*e280*/  FMUL R0, R227, UR20 ;  /* 0x00000014e3007c20 */ /* 0x000fc60008400000 */
[----:B------:R-:W4:Y:S01]  /*e290*/  LDL.LU R227, [R1+0x6c] ;  /* 0x00006c0001e37983 */ /* 0x000f220000300800 */
[C---:B------:R-:W-:Y:S02]  /*e2a0*/  ISETP.LT.OR P3, PT, R35.reuse, 0xd9, !P0 ;  /* 0x000000d92300780c */ /* 0x040fe40004761670 */
[C---:B------:R-:W-:Y:S02]  /*e2b0*/  ISETP.LT.OR P5, PT, R35.reuse, 0xe1, !P1 ;  /* 0x000000e12300780c */ /* 0x040fe40004fa1670 */
[C---:B------:R-:W-:Y:S02]  /*e2c0*/  ISETP.LT.OR P6, PT, R35.reuse, 0xe2, !P1 ;  /* 0x000000e22300780c */ /* 0x040fe40004fc1670 */
[----:B------:R-:W-:-:S07]  /*e2d0*/  ISETP.LT.OR P4, PT, R35, 0xe2, !P0 ;  /* 0x000000e22300780c */ /* 0x000fce0004781670 */
[----:B------:R-:W-:Y:S01]  /*e2e0*/  @!P3 STG.E.U8 desc[UR18][R26.64+0xd8], R11 ;  /* 0x0000d80b1a00b986 */ /* 0x000fe2000c101112 */
[----:B------:R-:W-:-:S03]  /*e2f0*/  ISETP.LT.OR P3, PT, R35, 0xe1, !P0 ;  /* 0x000000e12300780c */ /* 0x000fc60004761670 */
[----:B------:R0:W-:Y:S01]  /*e300*/  @!P5 STG.E.U8 desc[UR18][R24.64+0xe0], R7 ;  /* 0x0000e0071800d986 */ /* 0x0001e2000c101112 */
[----:B------:R-:W-:-:S03]  /*e310*/  ISETP.LT.OR P5, PT, R35, 0xe9, !P1 ;  /* 0x000000e92300780c */ /* 0x000fc60004fa1670 */
[----:B------:R1:W-:Y:S01]  /*e320*/  @!P6 STG.E.U8 desc[UR18][R24.64+0xe1], R9 ;  /* 0x0000e1091800e986 */ /* 0x0003e2000c101112 */
[----:B------:R-:W-:Y:S02]  /*e330*/  ISETP.LT.OR P6, PT, R35, 0xea, !P1 ;  /* 0x000000ea2300780c */ /* 0x000fe40004fc1670 */
[----:B------:R-:W-:Y:S01]  /*e340*/  F2FP.SATFINITE.E5M2.F32.PACK_AB_MERGE_C R13, RZ, R4, RZ ;  /* 0x00000004ff0d723e */ /* 0x000fe200048060ff */
[----:B------:R1:W-:Y:S01]  /*e350*/  @!P4 STG.E.U8 desc[UR18][R26.64+0xe1], R5 ;  /* 0x0000e1051a00c986 */ /* 0x0003e2000c101112 */
[----:B0-----:R-:W-:-:S03]  /*e360*/  F2FP.SATFINITE.E5M2.F32.PACK_AB_MERGE_C R7, RZ, R2, RZ ;  /* 0x00000002ff07723e */ /* 0x001fc600048060ff */
[----:B------:R-:W-:Y:S01]  /*e370*/  @!P3 STG.E.U8 desc[UR18][R26.64+0xe0], R13 ;  /* 0x0000e00d1a00b986 */ /* 0x000fe2000c101112 */
[----:B-1----:R-:W-:-:S03]  /*e380*/  F2FP.SATFINITE.E5M2.F32.PACK_AB_MERGE_C R9, RZ, R3, RZ ;  /* 0x00000003ff09723e */ /* 0x002fc600048060ff */
[----:B------:R0:W-:Y:S01]  /*e390*/  @!P5 STG.E.U8 desc[UR18][R24.64+0xe8], R7 ;  /* 0x0000e8071800d986 */ /* 0x0001e2000c101112 */
[C---:B------:R-:W-:Y:S02]  /*e3a0*/  ISETP.LT.OR P3, PT, R35.reuse, 0xe9, !P0 ;  /* 0x000000e92300780c */ /* 0x040fe40004761670 */
[C---:B------:R-:W-:Y:S01]  /*e3b0*/  ISETP.LT.OR P4, PT, R35.reuse, 0xea, !P0 ;  /* 0x000000ea2300780c */ /* 0x040fe20004781670 */
[----:B------:R1:W-:Y:S01]  /*e3c0*/  @!P6 STG.E.U8 desc[UR18][R24.64+0xe9], R9 ;  /* 0x0000e9091800e986 */ /* 0x0003e2000c101112 */
[----:B------:R-:W-:Y:S01]  /*e3d0*/  ISETP.LT.OR P5, PT, R35, 0xf1, !P1 ;  /* 0x000000f12300780c */ /* 0x000fe20004fa1670 */
[----:B------:R-:W-:Y:S01]  /*e3e0*/  FMUL R2, R219, UR20 ;  /* 0x00000014db027c20 */ /* 0x000fe20008400000 */
[----:B------:R-:W-:Y:S02]  /*e3f0*/  ISETP.LT.OR P6, PT, R35, 0xf2, !P1 ;  /* 0x000000f22300780c */ /* 0x000fe40004fc1670 */
[----:B------:R-:W-:Y:S02]  /*e400*/  F2FP.SATFINITE.E5M2.F32.PACK_AB_MERGE_C R11, RZ, R0, RZ ;  /* 0x00000000ff0b723e */ /* 0x000fe400048060ff */
[----:B------:R-:W-:-:S03]  /*e410*/  F2FP.SATFINITE.E5M2.F32.PACK_AB_MERGE_C R5, RZ, R2, RZ ;  /* 0x00000002ff05723e */ /* 0x000fc600048060ff */
[----:B------:R-:W-:Y:S01]  /*e420*/  @!P3 STG.E.U8 desc[UR18][R26.64+0xe8], R11 ;  /* 0x0000e80b1a00b986 */ /* 0x000fe2000c101112 */
[----:B------:R-:W-:-:S03]  /*e430*/  ISETP.LT.OR P3, PT, R35, 0xf1, !P0 ;  /* 0x000000f12300780c */ /* 0x000fc60004761670 */
[----:B------:R-:W-:Y:S01]  /*e440*/  @!P4 STG.E.U8 desc[UR18][R26.64+0xe9], R5 ;  /* 0x0000e9051a00c986 */ /* 0x000fe2000c101112 */
[C---:B------:R-:W-:Y:S02]  /*e450*/  ISETP.LT.OR P4, PT, R35.reuse, 0xf9, !P1 ;  /* 0x000000f92300780c */ /* 0x040fe40004f81670 */
[----:B------:R-:W-:Y:S01]  /*e460*/  ISETP.LT.OR P1, PT, R35, 0xfa, !P1 ;  /* 0x000000fa2300780c */ /* 0x000fe20004f21670 */
[----:B--2---:R-:W-:Y:S01]  /*e470*/  FMUL R0, R221, UR20 ;  /* 0x00000014dd007c20 */ /* 0x004fe20008400000 */
[----:B------:R-:W-:-:S04]  /*e480*/  FMUL R3, R220, UR20 ;  /* 0x00000014dc037c20 */ /* 0x000fc80008400000 */
[----:B0-----:R-:W-:Y:S02]  /*e490*/  F2FP.SATFINITE.E5M2.F32.PACK_AB_MERGE_C R7, RZ, R0, RZ ;  /* 0x00000000ff07723e */ /* 0x001fe400048060ff */
[----:B-1----:R-:W-:Y:S01]  /*e4a0*/  F2FP.SATFINITE.E5M2.F32.PACK_AB_MERGE_C R9, RZ, R3, RZ ;  /* 0x00000003ff09723e */ /* 0x002fe200048060ff */
[----:B------:R-:W-:Y:S02]  /*e4b0*/  FMUL R0, R222, UR20 ;  /* 0x00000014de007c20 */ /* 0x000fe40008400000 */
[----:B------:R0:W-:Y:S01]  /*e4c0*/  @!P5 STG.E.U8 desc[UR18][R24.64+0xf0], R7 ;  /* 0x0000f0071800d986 */ /* 0x0001e2000c101112 */
[----:B------:R-:W-:-:S03]  /*e4d0*/  ISETP.LT.OR P5, PT, R35, 0xf2, !P0 ;  /* 0x000000f22300780c */ /* 0x000fc600047a1670 */
[----:B------:R1:W-:Y:S01]  /*e4e0*/  @!P6 STG.E.U8 desc[UR18][R24.64+0xf1], R9 ;  /* 0x0000f1091800e986 */ /* 0x0003e2000c101112 */
[----:B------:R-:W-:Y:S02]  /*e4f0*/  ISETP.LT.OR P6, PT, R35, 0xf9, !P0 ;  /* 0x000000f92300780c */ /* 0x000fe400047c1670 */
[----:B------:R-:W-:Y:S01]  /*e500*/  F2FP.SATFINITE.E5M2.F32.PACK_AB_MERGE_C R13, RZ, R0, RZ ;  /* 0x00000000ff0d723e */ /* 0x000fe200048060ff */
[----:B------:R-:W-:Y:S01]  /*e510*/  FMUL R0, R223, UR20 ;  /* 0x00000014df007c20 */ /* 0x000fe20008400000 */
[----:B------:R-:W-:Y:S01]  /*e520*/  ISETP.LT.OR P0, PT, R35, 0xfa, !P0 ;  /* 0x000000fa2300780c */ /* 0x000fe20004701670 */
[----:B------:R-:W-:-:S03]  /*e530*/  FMUL R2, R225, UR20 ;  /* 0x00000014e1027c20 */ /* 0x000fc60008400000 */
[----:B0-----:R-:W-:Y:S02]  /*e540*/  F2FP.SATFINITE.E5M2.F32.PACK_AB_MERGE_C R7, RZ, R0, RZ ;  /* 0x00000000ff07723e */ /* 0x001fe400048060ff */
[----:B-1----:R-:W-:Y:S01]  /*e550*/  F2FP.SATFINITE.E5M2.F32.PACK_AB_MERGE_C R9, RZ, R2, RZ ;  /* 0x00000002ff09723e */ /* 0x002fe200048060ff */
[----:B---3--:R-:W-:Y:S01]  /*e560*/  FMUL R3, R224, UR20 ;  /* 0x00000014e0037c20 */ /* 0x008fe20008400000 */
[----:B----4-:R-:W-:Y:S01]  /*e570*/  FMUL R4, R226, UR20 ;  /* 0x00000014e2047c20 */ /* 0x010fe20008400000 */
[----:B------:R-:W-:-:S03]  /*e580*/  FMUL R5, R227, UR20 ;  /* 0x00000014e3057c20 */ /* 0x000fc60008400000 */
[----:B------:R-:W-:Y:S02]  /*e590*/  F2FP.SATFINITE.E5M2.F32.PACK_AB_MERGE_C R3, RZ, R3, RZ ;  /* 0x00000003ff03723e */ /* 0x000fe400048060ff */
[----:B------:R-:W-:Y:S02]  /*e5a0*/  F2FP.SATFINITE.E5M2.F32.PACK_AB_MERGE_C R11, RZ, R4, RZ ;  /* 0x00000004ff0b723e */ /* 0x000fe400048060ff */
[----:B------:R-:W-:Y:S01]  /*e5b0*/  F2FP.SATFINITE.E5M2.F32.PACK_AB_MERGE_C R5, RZ, R5, RZ ;  /* 0x00000005ff05723e */ /* 0x000fe200048060ff */
[----:B------:R0:W-:Y:S04]  /*e5c0*/  @!P3 STG.E.U8 desc[UR18][R26.64+0xf0], R13 ;  /* 0x0000f00d1a00b986 */ /* 0x0001e8000c101112 */
[----:B------:R0:W-:Y:S04]  /*e5d0*/  @!P5 STG.E.U8 desc[UR18][R26.64+0xf1], R7 ;  /* 0x0000f1071a00d986 */ /* 0x0001e8000c101112 */
[----:B------:R0:W-:Y:S04]  /*e5e0*/  @!P4 STG.E.U8 desc[UR18][R24.64+0xf8], R9 ;  /* 0x0000f8091800c986 */ /* 0x0001e8000c101112 */
[----:B------:R0:W-:Y:S04]  /*e5f0*/  @!P1 STG.E.U8 desc[UR18][R24.64+0xf9], R3 ;  /* 0x0000f90318009986 */ /* 0x0001e8000c101112 */
[----:B------:R0:W-:Y:S04]  /*e600*/  @!P6 STG.E.U8 desc[UR18][R26.64+0xf8], R11 ;  /* 0x0000f80b1a00e986 */ /* 0x0001e8000c101112 */
[----:B------:R0:W-:Y:S02]  /*e610*/  @!P0 STG.E.U8 desc[UR18][R26.64+0xf9], R5 ;  /* 0x0000f9051a008986 */ /* 0x0001e4000c101112 */
.L_x_295:
[----:B------:R-:W-:Y:S05]  /*e620*/  BSYNC B0 ;  /* 0x0000000000007941 */ /* 0x000fea0003800000 */
.L_x_37:
[----:B0----5:R-:W2:Y:S04]  /*e630*/  LDL.LU R3, [R1+0x78] ;  /* 0x0000780001037983 */ /* 0x021ea80000300800 */
[----:B------:R-:W2:Y:S01]  /*e640*/  LDL.LU R2, [R1+0x7c] ;  /* 0x00007c0001027983 */ /* 0x000ea20000300800 */
[----:B------:R-:W-:Y:S01]  /*e650*/  ULDC UR6, c[0x0][0xc] ;  /* 0x0000030000067ab9 */ /* 0x000fe20000000800 */
[----:B------:R-:W-:Y:S01]  /*e660*/  ULDC UR7, c[0x0][0x10] ;  /* 0x0000040000077ab9 */ /* 0x000fe20000000800 */
[----:B------:R-:W2:Y:S01]  /*e670*/  LDC R5, c[0x0][0x14] ;  /* 0x00000500ff057b82 */ /* 0x000ea20000000800 */
[----:B------:R-:W-:Y:S01]  /*e680*/  UIMAD.WIDE.U32 UR6, UR6, UR7, URZ ;  /* 0x00000007060672a5 */ /* 0x000fe2000f8e003f */
[----:B------:R-:W-:Y:S01]  /*e690*/  PRMT R0, RZ, 0x7610, R0 ;  /* 0x00007610ff007816 */ /* 0x000fe20000000000 */
[----:B------:R-:W-:-:S04]  /*e6a0*/  UMOV UR22, 0xffffffff ;  /* 0xffffffff00167882 */ /* 0x000fc80000000000 */
[----:B--2---:R-:W-:-:S04]  /*e6b0*/  IMAD.WIDE.U32 R2, R5, UR6, R2 ;  /* 0x0000000605027c25 */ /* 0x004fc8000f8e0002 */
[----:B------:R-:W-:Y:S01]  /*e6c0*/  IMAD R5, R5, UR7, RZ ;  /* 0x0000000705057c24 */ /* 0x000fe2000f8e02ff */
[----:B------:R-:W-:Y:S01]  /*e6d0*/  ULDC.64 UR6, c[0x0][0x650] ;  /* 0x0001940000067ab9 */ /* 0x000fe20000000a00 */
[----:B------:R-:W-:Y:S01]  /*e6e0*/  IMAD.MOV.U32 R19, RZ, RZ, R2 ;  /* 0x000000ffff137224 */ /* 0x000fe200078e0002 */
[----:B------:R-:W-:Y:S01]  /*e6f0*/  ISETP.GE.U32.AND P0, PT, R2, UR6, PT ;  /* 0x0000000602007c0c */ /* 0x000fe2000bf06070 */
[----:B------:R-:W-:Y:S02]  /*e700*/  IMAD.IADD R22, R3, 0x1, R5 ;  /* 0x0000000103167824 */ /* 0x000fe400078e0205 */
[----:B------:R-:W-:-:S03]  /*e710*/  IMAD.MOV.U32 R2, RZ, RZ, -0x1 ;  /* 0xffffffffff027424 */ /* 0x000fc600078e00ff */
[----:B------:R0:W-:Y:S01]  /*e720*/  STL [R1+0x78], R22 ;  /* 0x0000781601007387 */ /* 0x0001e20000100800 */
[----:B------:R-:W-:-:S03]  /*e730*/  ISETP.GE.U32.AND.EX P0, PT, R22, UR7, PT, P0 ;  /* 0x0000000716007c0c */ /* 0x000fc6000bf06100 */
[----:B------:R0:W-:Y:S04]  /*e740*/  STL [R1+0x7c], R19 ;  /* 0x00007c1301007387 */ /* 0x0001e80000100800 */
[----:B------:R0:W-:Y:S06]  /*e750*/  STL [R1+0x80], R2 ;  /* 0x0000800201007387 */ /* 0x0001ec0000100800 */
[----:B------:R-:W-:Y:S05]  /*e760*/  @P0 BRA `(.L_x_296) ;  /* 0x00000004006c0947 */ /* 0x000fea0003800000 */
[----:B------:R-:W2:Y:S01]  /*e770*/  S2R R14, SR_CTAID.X ;  /* 0x00000000000e7919 */ /* 0x000ea20000002500 */
[----:B------:R-:W5:Y:S01]  /*e780*/  LDC.64 R8, c[0x0][0x628] ;  /* 0x00018a00ff087b82 */ /* 0x000f620000000a00 */
[----:B------:R-:W-:Y:S01]  /*e790*/  ULDC UR6, c[0x0][0x150] ;  /* 0x0000540000067ab9 */ /* 0x000fe20000000800 */
[----:B------:R-:W-:Y:S01]  /*e7a0*/  IMAD.MOV.U32 R6, RZ, RZ, R19 ;  /* 0x000000ffff067224 */ /* 0x000fe200078e0013 */
[----:B------:R-:W0:Y:S01]  /*e7b0*/  S2R R16, SR_CTAID.Y ;  /* 0x0000000000107919 */ /* 0x000e220000002600 */
[----:B------:R-:W-:-:S04]  /*e7c0*/  IMAD.MOV.U32 R7, RZ, RZ, R22 ;  /* 0x000000ffff077224 */ /* 0x000fc800078e0016 */
[----:B------:R-:W0:Y:S08]  /*e7d0*/  LDC R17, c[0x0][0x144] ;  /* 0x00005100ff117b82 */ /* 0x000e300000000800 */
[----:B------:R-:W0:Y:S08]  /*e7e0*/  LDC R10, c[0x0][0x630] ;  /* 0x00018c00ff0a7b82 */ /* 0x000e300000000800 */
[----:B------:R-:W0:Y:S01]  /*e7f0*/  LDC.64 R12, c[0x0][0x620] ;  /* 0x00018800ff0c7b82 */ /* 0x000e220000000a00 */
[----:B-----5:R-:W-:-:S04]  /*e800*/  ISETP.NE.U32.AND P0, PT, R8, RZ, PT ;  /* 0x000000ff0800720c */ /* 0x020fc80003f05070 */
[----:B------:R-:W-:Y:S02]  /*e810*/  ISETP.NE.AND.EX P0, PT, R9, RZ, PT, P0 ;  /* 0x000000ff0900720c */ /* 0x000fe40003f05300 */
[----:B--2---:R-:W-:-:S05]  /*e820*/  I2FP.F32.U32 R0, R14 ;  /* 0x0000000e00007245 */ /* 0x004fca0000201000 */
[----:B------:R-:W-:-:S04]  /*e830*/  FMUL R0, R0, UR6 ;  /* 0x0000000600007c20 */ /* 0x000fc80008400000 */
[----:B------:R2:W0:Y:S02]  /*e840*/  F2I.U32.TRUNC.NTZ R15, R0 ;  /* 0x00000000000f7305 */ /* 0x000424000020f000 */
[----:B------:R-:W-:Y:S05]  /*e850*/  @!P0 BRA `(.L_x_297) ;  /* 0x0000000000288947 */ /* 0x000fea0003800000 */
[----:B--2---:R-:W2:Y:S02]  /*e860*/  LDC R0, c[0x0][0x634] ;  /* 0x00018d00ff007b82 */ /* 0x004ea40000000800 */
[----:B--2---:R-:W-:-:S05]  /*e870*/  IADD3 R7, P0, R19, R0, RZ ;  /* 0x0000000013077210 */ /* 0x004fca0007f1e0ff */
[----:B------:R-:W-:-:S04]  /*e880*/  IMAD.X R11, RZ, RZ, R22, P0 ;  /* 0x000000ffff0b7224 */ /* 0x000fc800000e0616 */
[----:B0-----:R-:W-:-:S04]  /*e890*/  IMAD.WIDE.U32 R2, R11, R8, RZ ;  /* 0x000000080b027225 */ /* 0x001fc800078e00ff */
[----:B------:R-:W-:-:S04]  /*e8a0*/  IMAD.WIDE.U32 R4, P0, R7, R9, R2 ;  /* 0x0000000907047225 */ /* 0x000fc80007800002 */
[----:B------:R-:W-:-:S04]  /*e8b0*/  IMAD.WIDE.U32 R2, R7, R8, RZ ;  /* 0x0000000807027225 */ /* 0x000fc800078e00ff */
[----:B------:R-:W-:Y:S01]  /*e8c0*/  IMAD.X R7, RZ, RZ, RZ, P0 ;  /* 0x000000ffff077224 */ /* 0x000fe200000e06ff */
[----:B------:R-:W-:Y:S01]  /*e8d0*/  IADD3 RZ, P0, R3, R4, RZ ;  /* 0x0000000403ff7210 */ /* 0x000fe20007f1e0ff */
[----:B------:R-:W-:-:S04]  /*e8e0*/  IMAD.MOV.U32 R6, RZ, RZ, R5 ;  /* 0x000000ffff067224 */ /* 0x000fc800078e0005 */
[----:B------:R-:W-:-:S08]  /*e8f0*/  IMAD.WIDE.U32.X R6, R11, R9, R6, P0 ;  /* 0x000000090b067225 */ /* 0x000fd000000e0406 */
.L_x_297:
[-CC-:B0-----:R-:W-:Y:S01]  /*e900*/  SHF.R.U64 R24, R6, R10.reuse, R7.reuse ;  /* 0x0000000a06187219 */ /* 0x181fe20000001207 */
[----:B------:R-:W0:Y:S01]  /*e910*/  LDC.64 R20, c[0x0][0x640] ;  /* 0x00019000ff147b82 */ /* 0x000e220000000a00 */
[----:B--2---:R-:W-:Y:S01]  /*e920*/  SHF.R.U32.HI R0, RZ, R10, R7 ;  /* 0x0000000aff007219 */ /* 0x004fe20000011607 */
[----:B------:R-:W-:Y:S01]  /*e930*/  IMAD.MOV.U32 R2, RZ, RZ, R19 ;  /* 0x000000ffff027224 */ /* 0x000fe200078e0013 */
[----:B------:R-:W-:Y:S01]  /*e940*/  IADD3 R5, P0, RZ, -R24, RZ ;  /* 0x80000018ff057210 */ /* 0x000fe20007f1e0ff */
[----:B------:R-:W-:Y:S01]  /*e950*/  IMAD.MOV R15, RZ, RZ, -R15 ;  /* 0x000000ffff0f7224 */ /* 0x000fe200078e0a0f */
[----:B------:R-:W-:Y:S01]  /*e960*/  ULDC UR6, c[0x0][0x154] ;  /* 0x0000550000067ab9 */ /* 0x000fe20000000800 */
[----:B------:R-:W-:Y:S02]  /*e970*/  IMAD.MOV.U32 R7, RZ, RZ, 0x1 ;  /* 0x00000001ff077424 */ /* 0x000fe400078e00ff */
[----:B------:R-:W2:Y:S01]  /*e980*/  LDC R4, c[0x0][0x618] ;  /* 0x00018600ff047b82 */ /* 0x000ea20000000800 */
[----:B------:R-:W-:-:S02]  /*e990*/  IMAD.X R3, RZ, RZ, ~R0, P0 ;  /* 0x000000ffff037224 */ /* 0x000fc400000e0e00 */
[----:B------:R-:W-:Y:S02]  /*e9a0*/  IMAD R15, R17, R15, R14 ;  /* 0x0000000f110f7224 */ /* 0x000fe400078e020e */
[-C--:B------:R-:W-:Y:S02]  /*e9b0*/  IMAD R0, R3, R12.reuse, RZ ;  /* 0x0000000c03007224 */ /* 0x080fe400078e02ff */
[----:B------:R-:W-:Y:S01]  /*e9c0*/  IMAD.MOV.U32 R3, RZ, RZ, R22 ;  /* 0x000000ffff037224 */ /* 0x000fe200078e0016 */
[----:B------:R-:W5:Y:S01]  /*e9d0*/  LDC R6, c[0x0][0x608] ;  /* 0x00018200ff067b82 */ /* 0x000f620000000800 */
[----:B------:R-:W-:-:S04]  /*e9e0*/  IMAD.WIDE.U32 R2, R5, R12, R2 ;  /* 0x0000000c05027225 */ /* 0x000fc800078e0002 */
[----:B------:R-:W-:-:S03]  /*e9f0*/  IMAD R5, R5, R13, R0 ;  /* 0x0000000d05057224 */ /* 0x000fc600078e0200 */
[----:B------:R-:W1:Y:S01]  /*ea00*/  LDC R18, c[0x0][0x658] ;  /* 0x00019600ff127b82 */ /* 0x000e620000000800 */
[----:B------:R-:W-:Y:S01]  /*ea10*/  I2FP.F32.U32 R0, R16 ;  /* 0x0000001000007245 */ /* 0x000fe20000201000 */
[----:B------:R-:W-:Y:S01]  /*ea20*/  IMAD.IADD R3, R3, 0x1, R5 ;  /* 0x0000000103037824 */ /* 0x000fe200078e0205 */
[----:B0-----:R-:W-:Y:S01]  /*ea30*/  ISETP.NE.U32.AND P0, PT, R20, RZ, PT ;  /* 0x000000ff1400720c */ /* 0x001fe20003f05070 */
[----:B------:R-:W-:Y:S02]  /*ea40*/  IMAD.MOV.U32 R5, RZ, RZ, -0x1 ;  /* 0xffffffffff057424 */ /* 0x000fe400078e00ff */
[----:B------:R-:W-:Y:S02]  /*ea50*/  FMUL R0, R0, UR6 ;  /* 0x0000000600007c20 */ /* 0x000fe40008400000 */
[----:B------:R-:W0:Y:S01]  /*ea60*/  LDC R13, c[0x0][0x148] ;  /* 0x00005200ff0d7b82 */ /* 0x000e220000000800 */
[----:B--2---:R-:W-:Y:S01]  /*ea70*/  SHF.R.U64 R10, R2, R4, R3 ;  /* 0x00000004020a7219 */ /* 0x004fe20000001203 */
[----:B------:R2:W0:Y:S01]  /*ea80*/  F2I.U32.TRUNC.NTZ R12, R0 ;  /* 0x00000000000c7305 */ /* 0x000422000020f000 */
[----:B------:R-:W-:-:S02]  /*ea90*/  ISETP.NE.AND.EX P0, PT, R21, RZ, PT, P0 ;  /* 0x000000ff1500720c */ /* 0x000fc40003f05300 */
[----:B------:R-:W-:-:S03]  /*eaa0*/  SHF.R.U32.HI R3, RZ, R4, R3 ;  /* 0x00000004ff037219 */ /* 0x000fc60000011603 */
[----:B------:R-:W0:Y:S01]  /*eab0*/  LDC R14, c[0x0][0x600] ;  /* 0x00018000ff0e7b82 */ /* 0x000e220000000800 */
[-CC-:B-----5:R-:W-:Y:S02]  /*eac0*/  SHF.R.U64 R8, R10, R6.reuse, R3.reuse ;  /* 0x000000060a087219 */ /* 0x1a0fe40000001203 */
[----:B------:R-:W-:-:S05]  /*ead0*/  SHF.R.U32.HI R3, RZ, R6, R3 ;  /* 0x00000006ff037219 */ /* 0x000fca0000011603 */
[----:B------:R-:W0:Y:S01]  /*eae0*/  LDC R19, c[0x0][0x648] ;  /* 0x00019200ff137b82 */ /* 0x000e220000000800 */
[-CC-:B-1----:R-:W-:Y:S02]  /*eaf0*/  SHF.R.U64 R11, R8, R18.reuse, R3.reuse ;  /* 0x00000012080b7219 */ /* 0x182fe40000001203 */
[-C--:B------:R-:W-:Y:S02]  /*eb00*/  SHF.L.U32 R5, R5, R18.reuse, RZ ;  /* 0x0000001205057219 */ /* 0x080fe400000006ff */
[-C--:B------:R-:W-:Y:S01]  /*eb10*/  SHF.R.U32.HI R3, RZ, R18.reuse, R3 ;  /* 0x00000012ff037219 */ /* 0x080fe20000011603 */
[----:B------:R-:W-:Y:S01]  /*eb20*/  IMAD.MOV.U32 R2, RZ, RZ, R11 ;  /* 0x000000ffff027224 */ /* 0x000fe200078e000b */
[----:B------:R-:W-:Y:S01]  /*eb30*/  SHF.L.U32 R34, R7, R18, RZ ;  /* 0x0000001207227219 */ /* 0x000fe200000006ff */
[----:B------:R-:W1:Y:S01]  /*eb40*/  LDC R22, c[0x0][0x638] ;  /* 0x00018e00ff167b82 */ /* 0x000e620000000800 */
[----:B------:R-:W-:-:S07]  /*eb50*/  LOP3.LUT R17, RZ, R5, RZ, 0x33, !PT ;  /* 0x00000005ff117212 */ /* 0x000fce00078e33ff */
[----:B------:R-:W0:Y:S01]  /*eb60*/  LDC R23, c[0x0][0x610] ;  /* 0x00018400ff177b82 */ /* 0x000e220000000800 */
[----:B--2---:R-:W-:Y:S05]  /*eb70*/  @!P0 BRA `(.L_x_298) ;  /* 0x0000000000288947 */ /* 0x004fea0003800000 */
[----:B------:R-:W2:Y:S02]  /*eb80*/  LDC R0, c[0x0][0x64c] ;  /* 0x00019300ff007b82 */ /* 0x000ea40000000800 */
[----:B--2---:R-:W-:-:S05]  /*eb90*/  IADD3 R7, P0, R11, R0, RZ ;  /* 0x000000000b077210 */ /* 0x004fca0007f1e0ff */
        /* <DEDUP_REMOVED lines=8> */
.L_x_298:
[----:B0-----:R-:W-:Y:S01]  /*ec20*/  SHF.R.U64 R0, R2, R19, R3 ;  /* 0x0000001302007219 */ /* 0x001fe20000001203 */
[----:B------:R-:W-:Y:S01]  /*ec30*/  VIADD R3, R14, 0xffffffff ;  /* 0xffffffff0e037836 */ /* 0x000fe20000000000 */
[----:B------:R-:W-:Y:S01]  /*ec40*/  LOP3.LUT R5, R8, R17, RZ, 0xc0, !PT ;  /* 0x0000001108057212 */ /* 0x000fe200078ec0ff */
[----:B------:R-:W-:Y:S01]  /*ec50*/  IMAD.MOV R12, RZ, RZ, -R12 ;  /* 0x000000ffff0c7224 */ /* 0x000fe200078e0a0c */
[----:B------:R-:W-:Y:S01]  /*ec60*/  R2UR UR22, R24 ;  /* 0x00000000181672ca */ /* 0x000fe200000e0000 */
[----:B------:R-:W-:Y:S01]  /*ec70*/  IMAD.MOV R2, RZ, RZ, -R0 ;  /* 0x000000ffff027224 */ /* 0x000fe200078e0a00 */
[----:B------:R-:W-:Y:S01]  /*ec80*/  LOP3.LUT R3, R10, R3, RZ, 0xc0, !PT ;  /* 0x000000030a037212 */ /* 0x000fe200078ec0ff */
[----:B------:R-:W-:Y:S02]  /*ec90*/  IMAD R34, R34, R0, R5 ;  /* 0x0000000022227224 */ /* 0x000fe400078e0205 */
[----:B------:R-:W-:Y:S02]  /*eca0*/  @P2 IMAD R15, R13, R12, R16 ;  /* 0x0000000c0d0f2224 */ /* 0x000fe400078e0210 */
[----:B-1----:R-:W-:-:S02]  /*ecb0*/  IMAD R0, R2, R22, R11 ;  /* 0x0000001602007224 */ /* 0x002fc400078e020b */
[----:B------:R-:W-:Y:S02]  /*ecc0*/  IMAD R34, R34, R23, R15 ;  /* 0x0000001722227224 */ /* 0x000fe400078e020f */
[----:B------:R-:W-:Y:S02]  /*ecd0*/  IMAD R3, R0, R14, R3 ;  /* 0x0000000e00037224 */ /* 0x000fe400078e0203 */
[----:B------:R-:W-:-:S03]  /*ece0*/  IMAD.MOV.U32 R0, RZ, RZ, 0x1 ;  /* 0x00000001ff007424 */ /* 0x000fc600078e00ff */
[----:B------:R-:W-:Y:S02]  /*ecf0*/  SEL R2, R3, R34, !P2 ;  /* 0x0000002203027207 */ /* 0x000fe40005000000 */
[----:B------:R-:W-:-:S03]  /*ed00*/  SEL R34, R34, R3, !P2 ;  /* 0x0000000322227207 */ /* 0x000fc60005000000 */
[----:B------:R2:W-:Y:S04]  /*ed10*/  STL [R1+0x80], R2 ;  /* 0x0000800201007387 */ /* 0x0005e80000100800 */
.L_x_296:
[----:B------:R0:W-:Y:S01]  /*ed20*/  STL [R1+0x84], R34 ;  /* 0x0000842201007387 */ /* 0x0001e20000100800 */
[----:B------:R-:W-:-:S13]  /*ed30*/  LOP3.LUT P0, RZ, R0, 0xff, RZ, 0xc0, !PT ;  /* 0x000000ff00ff7812 */ /* 0x000fda000780c0ff */
[----:B0-----:R-:W-:Y:S05]  /*ed40*/  @P0 BRA `(.L_x_299) ;  /* 0xffffff2400600947 */ /* 0x001fea000383ffff */
[----:B------:R-:W-:Y:S05]  /*ed50*/  EXIT ;  /* 0x000000000000794d */ /* 0x000fea0003800000 */
.L_x_7:
[----:B------:R-:W2:Y:S01]  /*ed60*/  LDL R22, [R1+0x7c] ;  /* 0x00007c0001167983 */ /* 0x000ea20000100800 */
[----:B------:R-:W-:-:S03]  /*ed70*/  ULDC.64 UR4, c[0x0][0x650] ;  /* 0x0001940000047ab9 */ /* 0x000fc60000000a00 */
[----:B0-----:R-:W3:Y:S01]  /*ed80*/  LDL R23, [R1+0x78] ;  /* 0x0000780001177983 */ /* 0x001ee20000100800 */
[----:B------:R-:W-:Y:S01]  /*ed90*/  PRMT R4, RZ, 0x7610, R4 ;  /* 0x00007610ff047816 */ /* 0x000fe20000000004 */
[----:B------:R-:W-:Y:S02]  /*eda0*/  IMAD.MOV.U32 R5, RZ, RZ, -0x1 ;  /* 0xffffffffff057424 */ /* 0x000fe400078e00ff */
[----:B------:R-:W-:Y:S02]  /*edb0*/  IMAD.MOV.U32 R7, RZ, RZ, -0x1 ;  /* 0xffffffffff077424 */ /* 0x000fe400078e00ff */
[----:B------:R-:W-:Y:S01]  /*edc0*/  IMAD.MOV.U32 R6, RZ, RZ, -0x1 ;  /* 0xffffffffff067424 */ /* 0x000fe200078e00ff */
[----:B--2---:R-:W-:-:S04]  /*edd0*/  ISETP.GE.U32.AND P0, PT, R22, UR4, PT ;  /* 0x0000000416007c0c */ /* 0x004fc8000bf06070 */
[----:B---3--:R-:W-:-:S13]  /*ede0*/  ISETP.GE.U32.AND.EX P0, PT, R23, UR5, PT, P0 ;  /* 0x0000000517007c0c */ /* 0x008fda000bf06100 */
[----:B------:R-:W-:Y:S05]  /*edf0*/  @P0 BRA `(.L_x_300) ;  /* 0x00000004002c0947 */ /* 0x000fea0003800000 */
[----:B------:R-:W0:Y:S01]  /*ee00*/  LDC.64 R14, c[0x0][0x628] ;  /* 0x00018a00ff0e7b82 */ /* 0x000e220000000a00 */
[----:B------:R-:W-:Y:S02]  /*ee10*/  IMAD.MOV.U32 R8, RZ, RZ, R22 ;  /* 0x000000ffff087224 */ /* 0x000fe400078e0016 */
[----:B------:R-:W-:-:S05]  /*ee20*/  IMAD.MOV.U32 R9, RZ, RZ, R23 ;  /* 0x000000ffff097224 */ /* 0x000fca00078e0017 */
[----:B------:R-:W1:Y:S08]  /*ee30*/  LDC R10, c[0x0][0x630] ;  /* 0x00018c00ff0a7b82 */ /* 0x000e700000000800 */
[----:B------:R-:W2:Y:S01]  /*ee40*/  LDC.64 R16, c[0x0][0x620] ;  /* 0x00018800ff107b82 */ /* 0x000ea20000000a00 */
[----:B0-----:R-:W-:-:S04]  /*ee50*/  ISETP.NE.U32.AND P0, PT, R14, RZ, PT ;  /* 0x000000ff0e00720c */ /* 0x001fc80003f05070 */
[----:B------:R-:W-:-:S13]  /*ee60*/  ISETP.NE.AND.EX P0, PT, R15, RZ, PT, P0 ;  /* 0x000000ff0f00720c */ /* 0x000fda0003f05300 */
[----:B-12---:R-:W-:Y:S05]  /*ee70*/  @!P0 BRA `(.L_x_301) ;  /* 0x0000000000288947 */ /* 0x006fea0003800000 */
[----:B------:R-:W0:Y:S02]  /*ee80*/  LDC R4, c[0x0][0x634] ;  /* 0x00018d00ff047b82 */ /* 0x000e240000000800 */
[----:B0-----:R-:W-:-:S05]  /*ee90*/  IADD3 R9, P0, R22, R4, RZ ;  /* 0x0000000416097210 */ /* 0x001fca0007f1e0ff */
        /* <DEDUP_REMOVED lines=8> */
.L_x_301:
[----:B------:R-:W0:Y:S01]  /*ef20*/  LDC.64 R20, c[0x0][0x640] ;  /* 0x00019000ff147b82 */ /* 0x000e220000000a00 */
[-CC-:B------:R-:W-:Y:S02]  /*ef30*/  SHF.R.U64 R14, R8, R10.reuse, R9.reuse ;  /* 0x0000000a080e7219 */ /* 0x180fe40000001209 */
[----:B------:R-:W-:Y:S02]  /*ef40*/  SHF.R.U32.HI R4, RZ, R10, R9 ;  /* 0x0000000aff047219 */ /* 0x000fe40000011609 */
[----:B------:R-:W-:-:S03]  /*ef50*/  IADD3 R7, P0, RZ, -R14, RZ ;  /* 0x8000000eff077210 */ /* 0x000fc60007f1e0ff */
[----:B------:R-:W1:Y:S02]  /*ef60*/  LDC R8, c[0x0][0x618] ;  /* 0x00018600ff087b82 */ /* 0x000e640000000800 */
[----:B------:R-:W-:Y:S02]  /*ef70*/  IMAD.X R5, RZ, RZ, ~R4, P0 ;  /* 0x000000ffff057224 */ /* 0x000fe400000e0e04 */
[----:B------:R-:W-:Y:S02]  /*ef80*/  IMAD.MOV.U32 R4, RZ, RZ, R22 ;  /* 0x000000ffff047224 */ /* 0x000fe400078e0016 */
[-C--:B------:R-:W-:Y:S02]  /*ef90*/  IMAD R6, R5, R16.reuse, RZ ;  /* 0x0000001005067224 */ /* 0x080fe400078e02ff */
[----:B------:R-:W2:Y:S01]  /*efa0*/  LDC R18, c[0x0][0x608] ;  /* 0x00018200ff127b82 */ /* 0x000ea20000000800 */
[----:B------:R-:W-:Y:S02]  /*efb0*/  IMAD.MOV.U32 R5, RZ, RZ, R23 ;  /* 0x000000ffff057224 */ /* 0x000fe400078e0017 */
[----:B------:R-:W-:-:S05]  /*efc0*/  IMAD.WIDE.U32 R4, R7, R16, R4 ;  /* 0x0000001007047225 */ /* 0x000fca00078e0004 */
[----:B------:R-:W3:Y:S01]  /*efd0*/  LDC R19, c[0x0][0x658] ;  /* 0x00019600ff137b82 */ /* 0x000ee20000000800 */
[----:B------:R-:W-:Y:S01]  /*efe0*/  IMAD R7, R7, R17, R6 ;  /* 0x0000001107077224 */ /* 0x000fe200078e0206 */
[----:B0-----:R-:W-:Y:S01]  /*eff0*/  ISETP.NE.U32.AND P0, PT, R20, RZ, PT ;  /* 0x000000ff1400720c */ /* 0x001fe20003f05070 */
[----:B------:R-:W-:Y:S02]  /*f000*/  IMAD.MOV.U32 R6, RZ, RZ, -0x1 ;  /* 0xffffffffff067424 */ /* 0x000fe400078e00ff */
[----:B------:R-:W-:Y:S01]  /*f010*/  IMAD.IADD R5, R5, 0x1, R7 ;  /* 0x0000000105057824 */ /* 0x000fe200078e0207 */
[----:B------:R-:W-:Y:S02]  /*f020*/  ISETP.NE.AND.EX P0, PT, R21, RZ, PT, P0 ;  /* 0x000000ff1500720c */ /* 0x000fe40003f05300 */
[----:B------:R-:W0:Y:S02]  /*f030*/  LDC R17, c[0x0][0x600] ;  /* 0x00018000ff117b82 */ /* 0x000e240000000800 */
[----:B-1----:R-:W-:-:S02]  /*f040*/  SHF.R.U64 R10, R4, R8, R5 ;  /* 0x00000008040a7219 */ /* 0x002fc40000001205 */
[----:B------:R-:W-:-:S04]  /*f050*/  SHF.R.U32.HI R5, RZ, R8, R5 ;  /* 0x00000008ff057219 */ /* 0x000fc80000011605 */
[----:B------:R-:W1:Y:S01]  /*f060*/  LDC R22, c[0x0][0x648] ;  /* 0x00019200ff167b82 */ /* 0x000e620000000800 */
[-CC-:B--2---:R-:W-:Y:S02]  /*f070*/  SHF.R.U64 R15, R10, R18.reuse, R5.reuse ;  /* 0x000000120a0f7219 */ /* 0x184fe40000001205 */
[----:B------:R-:W-:Y:S01]  /*f080*/  SHF.R.U32.HI R4, RZ, R18, R5 ;  /* 0x00000012ff047219 */ /* 0x000fe20000011605 */
[----:B------:R-:W-:-:S04]  /*f090*/  IMAD.MOV.U32 R18, RZ, RZ, 0x1 ;  /* 0x00000001ff127424 */ /* 0x000fc800078e00ff */
[----:B------:R-:W2:Y:S01]  /*f0a0*/  LDC R23, c[0x0][0x638] ;  /* 0x00018e00ff177b82 */ /* 0x000ea20000000800 */
[-CC-:B---3--:R-:W-:Y:S02]  /*f0b0*/  SHF.R.U64 R16, R15, R19.reuse, R4.reuse ;  /* 0x000000130f107219 */ /* 0x188fe40000001204 */
[-C--:B------:R-:W-:Y:S02]  /*f0c0*/  SHF.L.U32 R6, R6, R19.reuse, RZ ;  /* 0x0000001306067219 */ /* 0x080fe400000006ff */
[----:B------:R-:W-:Y:S01]  /*f0d0*/  SHF.R.U32.HI R5, RZ, R19, R4 ;  /* 0x00000013ff057219 */ /* 0x000fe20000011604 */
[----:B------:R-:W-:Y:S01]  /*f0e0*/  IMAD.MOV.U32 R4, RZ, RZ, R16 ;  /* 0x000000ffff047224 */ /* 0x000fe200078e0010 */
[----:B------:R-:W-:Y:S01]  /*f0f0*/  LOP3.LUT R24, RZ, R6, RZ, 0x33, !PT ;  /* 0x00000006ff187212 */ /* 0x000fe200078e33ff */
[----:B------:R-:W3:Y:S01]  /*f100*/  LDC R25, c[0x0][0x610] ;  /* 0x00018400ff197b82 */ /* 0x000ee20000000800 */
[----:B------:R-:W-:Y:S05]  /*f110*/  @!P0 BRA `(.L_x_302) ;  /* 0x0000000000288947 */ /* 0x000fea0003800000 */
        /* <DEDUP_REMOVED lines=10> */
.L_x_302:
[----:B-1----:R-:W-:Y:S01]  /*f1c0*/  SHF.R.U64 R4, R4, R22, R5 ;  /* 0x0000001604047219 */ /* 0x002fe20000001205 */
[----:B0-----:R-:W-:Y:S01]  /*f1d0*/  VIADD R7, R17, 0xffffffff ;  /* 0xffffffff11077836 */ /* 0x001fe20000000000 */
[----:B------:R-:W-:Y:S01]  /*f1e0*/  SHF.L.U32 R18, R18, R19, RZ ;  /* 0x0000001312127219 */ /* 0x000fe200000006ff */
[----:B------:R-:W-:Y:S01]  /*f1f0*/  @P2 IMAD R0, R11, R12, R2 ;  /* 0x0000000c0b002224 */ /* 0x000fe200078e0202 */
[----:B------:R-:W-:Y:S01]  /*f200*/  LOP3.LUT R3, R15, R24, RZ, 0xc0, !PT ;  /* 0x000000180f037212 */ /* 0x000fe200078ec0ff */
[----:B------:R-:W-:Y:S01]  /*f210*/  IMAD.MOV R5, RZ, RZ, -R4 ;  /* 0x000000ffff057224 */ /* 0x000fe200078e0a04 */
[----:B------:R-:W-:Y:S01]  /*f220*/  LOP3.LUT R7, R10, R7, RZ, 0xc0, !PT ;  /* 0x000000070a077212 */ /* 0x000fe200078ec0ff */
[----:B------:R-:W-:Y:S02]  /*f230*/  IMAD.MOV.U32 R6, RZ, RZ, R14 ;  /* 0x000000ffff067224 */ /* 0x000fe400078e000e */
[----:B------:R-:W-:Y:S02]  /*f240*/  IMAD R3, R18, R4, R3 ;  /* 0x0000000412037224 */ /* 0x000fe400078e0203 */
[----:B--2---:R-:W-:-:S02]  /*f250*/  IMAD R2, R5, R23, R16 ;  /* 0x0000001705027224 */ /* 0x004fc400078e0210 */
[----:B---3--:R-:W-:Y:S02]  /*f260*/  IMAD R0, R3, R25, R0 ;  /* 0x0000001903007224 */ /* 0x008fe400078e0200 */
[----:B------:R-:W-:Y:S02]  /*f270*/  IMAD R5, R2, R17, R7 ;  /* 0x0000001102057224 */ /* 0x000fe400078e0207 */
[----:B------:R-:W-:-:S03]  /*f280*/  IMAD.MOV.U32 R4, RZ, RZ, 0x1 ;  /* 0x00000001ff047424 */ /* 0x000fc600078e00ff */
[----:B------:R-:W-:Y:S02]  /*f290*/  SEL R7, R5, R0, !P2 ;  /* 0x0000000005077207 */ /* 0x000fe40005000000 */
[----:B------:R-:W-:-:S07]  /*f2a0*/  SEL R5, R0, R5, !P2 ;  /* 0x0000000500057207 */ /* 0x000fce0005000000 */
.L_x_300:
[----:B------:R-:W-:-:S08]  /*f2b0*/  NOP ;  /* 0x0000000000007918 */ /* 0x000fd00000000000 */
[----:B------:R-:W0:-:S00]  /*f2c0*/  USETMAXREG.DEALLOC.CTAPOOL 0x28 ;  /* 0x00000028000079c8 */ /* 0x000e0000080e0500 */
[----:B------:R-:W-:-:S13]  /*f2d0*/  ISETP.NE.AND P0, PT, RZ, UR8, PT ;  /* 0x00000008ff007c0c */ /* 0x000fda000bf05270 */
[----:B------:R-:W-:Y:S05]  /*f2e0*/  @P0 EXIT ;  /* 0x000000000000094d */ /* 0x000fea0003800000 */
[----:B0-----:R-:W-:Y:S01]  /*f2f0*/  LOP3.LUT P0, RZ, R4, 0xff, RZ, 0xc0, !PT ;  /* 0x000000ff04ff7812 */ /* 0x001fe2000780c0ff */
[----:B------:R-:W-:Y:S02]  /*f300*/  IMAD.MOV.U32 R0, RZ, RZ, 0x1 ;  /* 0x00000001ff007424 */ /* 0x000fe400078e00ff */
[----:B------:R-:W-:-:S10]  /*f310*/  IMAD.MOV.U32 R8, RZ, RZ, RZ ;  /* 0x000000ffff087224 */ /* 0x000fd400078e00ff */
[----:B------:R-:W-:Y:S05]  /*f320*/  @!P0 BRA `(.L_x_303) ;  /* 0x0000000c009c8947 */ /* 0x000fea0003800000 */
[----:B------:R-:W0:Y:S01]  /*f330*/  S2UR UR8, SR_CgaCtaId ;  /* 0x00000000000879c3 */ /* 0x000e220000008800 */
[----:B------:R-:W-:Y:S01]  /*f340*/  ULDC UR4, c[0x0][0x28c] ;  /* 0x0000a30000047ab9 */ /* 0x000fe20000000800 */
[----:B------:R-:W-:Y:S01]  /*f350*/  ULDC UR5, c[0x0][0x600] ;  /* 0x0001800000057ab9 */ /* 0x000fe20000000800 */
[----:B------:R-:W-:Y:S01]  /*f360*/  UIADD3 UR14, UR4, 0x7f, URZ ;  /* 0x0000007f040e7890 */ /* 0x000fe2000fffe03f */
[----:B------:R-:W-:Y:S01]  /*f370*/  BSSY B0, `(.L_x_303) ;  /* 0x00000e2000007945 */ /* 0x000fe20003800000 */
[----:B------:R-:W-:Y:S01]  /*f380*/  ULDC UR11, c[0x0][0x658] ;  /* 0x00019600000b7ab9 */ /* 0x000fe20000000800 */
[----:B------:R-:W-:Y:S01]  /*f390*/  UMOV UR12, 0xffffffff ;  /* 0xffffffff000c7882 */ /* 0x000fe20000000000 */
[----:B------:R-:W-:Y:S01]  /*f3a0*/  UMOV UR16, 0x1 ;  /* 0x0000000100107882 */ /* 0x000fe20000000000 */
[----:B------:R-:W-:Y:S01]  /*f3b0*/  USHF.R.S32.HI UR15, URZ, 0x1f, UR14 ;  /* 0x0000001f3f0f7899 */ /* 0x000fe2000801140e */
[----:B------:R-:W-:Y:S01]  /*f3c0*/  IMAD.MOV.U32 R9, RZ, RZ, 0x1 ;  /* 0x00000001ff097424 */ /* 0x000fe200078e00ff */
[----:B------:R-:W-:Y:S01]  /*f3d0*/  ULDC UR9, c[0x0][0xc] ;  /* 0x0000030000097ab9 */ /* 0x000fe20000000800 */
[----:B------:R-:W-:Y:S01]  /*f3e0*/  UIADD3 UR4, UR5, -0x1, URZ ;  /* 0xffffffff05047890 */ /* 0x000fe2000fffe03f */
[----:B------:R-:W-:Y:S01]  /*f3f0*/  IMAD.MOV.U32 R0, RZ, RZ, 0x1 ;  /* 0x00000001ff007424 */ /* 0x000fe200078e00ff */
[----:B------:R-:W-:Y:S01]  /*f400*/  USHF.L.U32 UR18, UR12, UR11, URZ ;  /* 0x0000000b0c127299 */ /* 0x000fe2000800063f */
[----:B------:R-:W-:Y:S01]  /*f410*/  IMAD.MOV.U32 R8, RZ, RZ, RZ ;  /* 0x000000ffff087224 */ /* 0x000fe200078e00ff */
[----:B------:R-:W-:Y:S01]  /*f420*/  USHF.L.U32 UR5, UR16, UR11, URZ ;  /* 0x0000000b10057299 */ /* 0x000fe2000800063f */
[----:B------:R-:W-:Y:S01]  /*f430*/  ULDC UR12, c[0x0][0x10] ;  /* 0x00000400000c7ab9 */ /* 0x000fe20000000800 */
[----:B------:R-:W-:Y:S01]  /*f440*/  ULEA.HI UR15, UR15, UR14, URZ, 0x7 ;  /* 0x0000000e0f0f7291 */ /* 0x000fe2000f8f383f */
[----:B------:R-:W-:Y:S01]  /*f450*/  UMOV UR22, 0x5 ;  /* 0x0000000500167882 */ /* 0x000fe20000000000 */
[----:B------:R-:W-:-:S02]  /*f460*/  ULOP3.LUT UR29, UR13, 0x2, URZ, 0xfc, !UPT ;  /* 0x000000020d1d7892 */ /* 0x000fc4000f8efc3f */
[----:B------:R-:W-:Y:S02]  /*f470*/  USHF.R.S32.HI UR19, URZ, 0x7, UR15 ;  /* 0x000000073f137899 */ /* 0x000fe4000801140f */
[----:B0-----:R-:W-:Y:S02]  /*f480*/  ULOP3.LUT UR10, UR8, 0x1, URZ, 0xc0, !UPT ;  /* 0x00000001080a7892 */ /* 0x001fe4000f8ec03f */
[----:B------:R-:W-:Y:S02]  /*f490*/  USHF.R.U32.HI UR30, URZ, 0x1, UR8 ;  /* 0x000000013f1e7899 */ /* 0x000fe40008011608 */
[----:B------:R-:W-:Y:S02]  /*f4a0*/  USHF.L.U32 UR6, UR8, 0x7, URZ ;  /* 0x0000000708067899 */ /* 0x000fe4000800063f */
[----:B------:R-:W-:Y:S02]  /*f4b0*/  USHF.L.U32 UR7, UR8, 0xe, URZ ;  /* 0x0000000e08077899 */ /* 0x000fe4000800063f */
[----:B------:R-:W-:-:S02]  /*f4c0*/  ULOP3.LUT UR8, UR8, 0xfffffffe, URZ, 0xc0, !UPT ;  /* 0xfffffffe08087892 */ /* 0x000fc4000f8ec03f */
[----:B------:R-:W-:Y:S02]  /*f4d0*/  UISETP.GT.U32.AND UP0, UPT, UR10, 0xffff, UPT ;  /* 0x0000ffff0a00788c */ /* 0x000fe4000bf04070 */
[----:B------:R-:W-:Y:S02]  /*f4e0*/  USHF.L.U32 UR20, UR16, UR8, URZ ;  /* 0x0000000810147299 */ /* 0x000fe4000800063f */
[----:B------:R-:W-:Y:S02]  /*f4f0*/  ULOP3.LUT UR11, UR8, 0x1, URZ, 0xfc, !UPT ;  /* 0x00000001080b7892 */ /* 0x000fe4000f8efc3f */
[----:B------:R-:W-:Y:S02]  /*f500*/  UIMAD.WIDE.U32 UR8, UR9, UR12, URZ ;  /* 0x0000000c090872a5 */ /* 0x000fe4000f8e003f */
[----:B------:R-:W-:Y:S01]  /*f510*/  USEL UR10, UR10, 0xffff, !UP0 ;  /* 0x0000ffff0a0a7887 */ /* 0x000fe2000c000000 */
[----:B------:R-:W-:Y:S01]  /*f520*/  ULDC UR12, c[0x0][0x14] ;  /* 0x00000500000c7ab9 */ /* 0x000fe20000000800 */
[----:B------:R-:W-:-:S02]  /*f530*/  USHF.L.U32 UR11, UR16, UR11, URZ ;  /* 0x0000000b100b7299 */ /* 0x000fc4000800063f */
[----:B------:R-:W-:Y:S02]  /*f540*/  UIMAD.WIDE.U32 UR24, UR8, UR12, URZ ;  /* 0x0000000c081872a5 */ /* 0x000fe4000f8e003f */
[----:B------:R-:W-:Y:S02]  /*f550*/  UIMAD UR21, UR9, UR12, URZ ;  /* 0x0000000c091572a4 */ /* 0x000fe4000f8e023f */
[----:B------:R-:W-:Y:S02]  /*f560*/  ULOP3.LUT UR10, UR10, 0xffff, URZ, 0xc0, !UPT ;  /* 0x0000ffff0a0a7892 */ /* 0x000fe4000f8ec03f */
[----:B------:R-:W-:Y:S02]  /*f570*/  ULOP3.LUT UR6, UR6, 0x80, URZ, 0xc0, !UPT ;  /* 0x0000008006067892 */ /* 0x000fe4000f8ec03f */
[----:B------:R-:W-:Y:S02]  /*f580*/  ULOP3.LUT UR7, UR7, 0x4000, URZ, 0xc0, !UPT ;  /* 0x0000400007077892 */ /* 0x000fe4000f8ec03f */
[----:B------:R-:W-:-:S02]  /*f590*/  ULOP3.LUT UR18, URZ, UR18, URZ, 0x33, !UPT ;  /* 0x000000123f127292 */ /* 0x000fc4000f8e333f */
[----:B------:R-:W-:Y:S02]  /*f5a0*/  ULOP3.LUT UR20, UR20, UR11, URZ, 0xfc, !UPT ;  /* 0x0000000b14147292 */ /* 0x000fe4000f8efc3f */
[----:B------:R-:W-:Y:S02]  /*f5b0*/  UIADD3 UR21, UR25, UR21, URZ ;  /* 0x0000001519157290 */ /* 0x000fe4000fffe03f */
[----:B------:R-:W-:Y:S02]  /*f5c0*/  USHF.L.U32 UR22, UR22, UR10, URZ ;  /* 0x0000000a16167299 */ /* 0x000fe4000800063f */
[----:B------:R-:W-:Y:S01]  /*f5d0*/  UIADD3 UR31, UR19, 0x1, URZ ;  /* 0x00000001131f7890 */ /* 0x000fe2000fffe03f */
[----:B------:R-:W-:-:S11]  /*f5e0*/  ULDC.64 UR32, c[0x0][0x198] ;  /* 0x0000660000207ab9 */ /* 0x000fd60000000a00 */
.L_x_314:
[----:B------:R-:W-:-:S03]  /*f5f0*/  UMOV UR8, 0xffffffff ;  /* 0xffffffff00087882 */ /* 0x000fc60000000000 */
[----:B------:R-:W-:Y:S05]  /*f600*/  BRA.DIV UR8, `(.L_x_304) ;  /* 0x0000000e08bc7947 */ /* 0x000fea000b800000 */
[----:B------:R-:W-:-:S13]  /*f610*/  ELECT P0, URZ, PT ;  /* 0x00000000003f782f */ /* 0x000fda0003800000 */
.L_x_324:
[----:B------:R-:W0:Y:S01]  /*f620*/  LDC R2, c[0x0][0x28c] ;  /* 0x0000a300ff027b82 */ /* 0x000e220000000800 */
[----:B------:R-:W-:Y:S01]  /*f630*/  BSSY B1, `(.L_x_305) ;  /* 0x000003d000017945 */ /* 0x000fe20003800000 */
[----:B0-----:R-:W-:-:S13]  /*f640*/  ISETP.LT.OR P0, PT, R2, 0x1, !P0 ;  /* 0x000000010200780c */ /* 0x001fda0004701670 */
[----:B------:R-:W-:Y:S05]  /*f650*/  @P0 BRA `(.L_x_306) ;  /* 0x0000000000e80947 */ /* 0x000fea0003800000 */
[----:B------:R-:W-:Y:S01]  /*f660*/  LEA R5, R5, UR30, 0x1 ;  /* 0x0000001e05057c11 */ /* 0x000fe2000f8e08ff */
[----:B------:R-:W-:Y:S01]  /*f670*/  IMAD.MOV.U32 R13, RZ, RZ, RZ ;  /* 0x000000ffff0d7224 */ /* 0x000fe200078e00ff */
[----:B------:R-:W-:Y:S01]  /*f680*/  LEA R7, R7, UR6, 0x8 ;  /* 0x0000000607077c11 */ /* 0x000fe2000f8e40ff */
[----:B------:R-:W-:Y:S02]  /*f690*/  IMAD.U32 R14, RZ, RZ, UR31 ;  /* 0x0000001fff0e7e24 */ /* 0x000fe4000f8e00ff */
[----:B------:R-:W-:Y:S02]  /*f6a0*/  IMAD.MOV.U32 R2, RZ, RZ, R0 ;  /* 0x000000ffff027224 */ /* 0x000fe400078e0000 */
[----:B------:R-:W-:Y:S02]  /*f6b0*/  IMAD.MOV.U32 R3, RZ, RZ, R8 ;  /* 0x000000ffff037224 */ /* 0x000fe400078e0008 */
[----:B------:R-:W-:-:S07]  /*f6c0*/  IMAD.SHL.U32 R10, R5, 0x40, RZ ;  /* 0x00000040050a7824 */ /* 0x000fce00078e00ff */
.L_x_309:
[----:B------:R-:W0:Y:S01]  /*f6d0*/  S2R R5, SR_CgaCtaId ;  /* 0x0000000000057919 */ /* 0x000e220000008800 */
[----:B------:R-:W-:Y:S01]  /*f6e0*/  MOV R4, 0x400 ;  /* 0x0000040000047802 */ /* 0x000fe20000000f00 */
[----:B------:R-:W1:Y:S03]  /*f6f0*/  S2R R15, SR_TID.X ;  /* 0x00000000000f7919 */ /* 0x000e660000002100 */
[----:B0-----:R-:W-:Y:S02]  /*f700*/  LEA R12, R5, R4, 0x18 ;  /* 0x00000004050c7211 */ /* 0x001fe400078ec0ff */
[----:B------:R-:W-:Y:S02]  /*f710*/  SHF.L.U32 R4, R2, 0x1f, RZ ;  /* 0x0000001f02047819 */ /* 0x000fe400000006ff */
[----:B-1----:R-:W-:Y:S01]  /*f720*/  LOP3.LUT P1, RZ, R15, 0x7f, RZ, 0xc0, !PT ;  /* 0x0000007f0fff7812 */ /* 0x002fe2000782c0ff */
[----:B------:R-:W-:-:S04]  /*f730*/  IMAD R11, R3, 0x8, R12 ;  /* 0x00000008030b7824 */ /* 0x000fc800078e020c */
[----:B------:R-:W0:Y:S08]  /*f740*/  SYNCS.PHASECHK.TRANS64.TRYWAIT P0, [R11+URZ+0x18], R4 ;  /* 0x000018040b0075a7 */ /* 0x000e30000800017f */
[----:B------:R-:W1:Y:S01]  /*f750*/  @!P1 LDC R5, c[0x0][0x500] ;  /* 0x00014000ff059b82 */ /* 0x000e620000000800 */
[----:B0-----:R-:W-:Y:S05]  /*f760*/  @!P0 BRA `(.L_x_307) ;  /* 0x0000000c00848947 */ /* 0x001fea0003800000 */
.L_x_325:
[----:B------:R-:W-:Y:S01]  /*f770*/  UPRMT UR8, UR29, 0x9910, URZ ;  /* 0x000099101d087896 */ /* 0x000fe2000800003f */
[----:B-1----:R1:W-:Y:S03]  /*f780*/  @!P1 SYNCS.ARRIVE.TRANS64 RZ, [R11+URZ], R5 ;  /* 0x000000050bff99a7 */ /* 0x0023e6000800003f */
[----:B------:R-:W-:-:S06]  /*f790*/  UISETP.NE.AND UP0, UPT, UR8, 0x2, UPT ;  /* 0x000000020800788c */ /* 0x000fcc000bf05270 */
[----:B------:R-:W-:-:S13]  /*f7a0*/  PLOP3.LUT P0, PT, PT, PT, UP0, 0x80, 0x0 ;  /* 0x000000000000781c */ /* 0x000fda0003f0f008 */
[----:B-1----:R-:W-:Y:S05]  /*f7b0*/  @P0 BRA `(.L_x_308) ;  /* 0x0000000000040947 */ /* 0x002fea0003800000 */
[----:B------:R-:W-:Y:S01]  /*f7c0*/  BPT.TRAP 0x1 ;  /* 0x000000040000795c */ /* 0x000fe20000300000 */
.L_x_308:
[C---:B0-----:R-:W-:Y:S01]  /*f7d0*/  LEA R4, R3.reuse, UR30, 0x1 ;  /* 0x0000001e03047c11 */ /* 0x041fe2000f8e08ff */
[----:B------:R-:W-:Y:S01]  /*f7e0*/  VIADD R14, R14, 0xffffffff ;  /* 0xffffffff0e0e7836 */ /* 0x000fe20000000000 */
[----:B------:R-:W-:Y:S01]  /*f7f0*/  R2UR UR11, R3 ;  /* 0x00000000030b72ca */ /* 0x000fe200000e0000 */
[----:B------:R-:W-:Y:S01]  /*f800*/  UIADD3 UR14, UP0, UR32, 0xf0, URZ ;  /* 0x000000f0200e7890 */ /* 0x000fe2000ff1e03f */
[----:B------:R-:W-:Y:S01]  /*f810*/  R2UR UR26, R12 ;  /* 0x000000000c1a72ca */ /* 0x000fe200000e0000 */
[----:B------:R-:W-:Y:S01]  /*f820*/  IMAD.U32 R4, R4, 0x2000, R12 ;  /* 0x0000200004047824 */ /* 0x000fe200078e000c */
[----:B------:R-:W-:Y:S01]  /*f830*/  R2UR UR27, R10 ;  /* 0x000000000a1b72ca */ /* 0x000fe200000e0000 */
[----:B------:R-:W-:Y:S01]  /*f840*/  UIADD3 UR34, UP1, UR32, 0x1f0, URZ ;  /* 0x000001f020227890 */ /* 0x000fe2000ff3e03f */
[----:B------:R-:W-:Y:S01]  /*f850*/  R2UR UR9, R11 ;  /* 0x000000000b0972ca */ /* 0x000fe200000e0000 */
[----:B------:R-:W-:Y:S01]  /*f860*/  UIADD3.X UR15, URZ, UR33, URZ, UP0, !UPT ;  /* 0x000000213f0f7290 */ /* 0x000fe200087fe43f */
[----:B------:R-:W-:Y:S01]  /*f870*/  R2UR UR8, R4 ;  /* 0x00000000040872ca */ /* 0x000fe200000e0000 */
[----:B------:R-:W-:Y:S01]  /*f880*/  UPRMT UR23, URZ, 0x5410, UR22 ;  /* 0x000054103f177896 */ /* 0x000fe20008000016 */
[----:B------:R-:W-:Y:S01]  /*f890*/  R2UR UR10, R13 ;  /* 0x000000000d0a72ca */ /* 0x000fe200000e0000 */
[----:B------:R-:W-:Y:S01]  /*f8a0*/  VIADD R3, R3, 0x1 ;  /* 0x0000000103037836 */ /* 0x000fe20000000000 */
[----:B------:R-:W-:Y:S01]  /*f8b0*/  R2UR UR12, R6 ;  /* 0x00000000060c72ca */ /* 0x000fe200000e0000 */
[----:B------:R-:W-:Y:S01]  /*f8c0*/  ULEA UR11, UR11, UR7, 0xf ;  /* 0x000000070b0b7291 */ /* 0x000fe2000f8e783f */
[----:B------:R-:W-:Y:S01]  /*f8d0*/  R2UR UR28, R7 ;  /* 0x00000000071c72ca */ /* 0x000fe200000e0000 */
[----:B------:R-:W-:Y:S01]  /*f8e0*/  UPRMT UR36, URZ, 0x5410, UR20 ;  /* 0x000054103f247896 */ /* 0x000fe20008000014 */
[----:B------:R-:W-:Y:S01]  /*f8f0*/  ISETP.GT.AND P1, PT, R14, 0x1, PT ;  /* 0x000000010e00780c */ /* 0x000fe20003f24270 */
[----:B------:R-:W-:Y:S01]  /*f900*/  UIADD3 UR26, UR26, 0xc100, UR11 ;  /* 0x0000c1001a1a7890 */ /* 0x000fe2000fffe00b */
[----:B------:R-:W-:Y:S01]  /*f910*/  ISETP.NE.AND P0, PT, R3, 0x3, PT ;  /* 0x000000030300780c */ /* 0x000fe20003f05270 */
[----:B------:R-:W-:Y:S01]  /*f920*/  UIADD3.X UR35, URZ, UR33, URZ, UP1, !UPT ;  /* 0x000000213f237290 */ /* 0x000fe20008ffe43f */
[----:B------:R-:W-:Y:S01]  /*f930*/  VIADD R13, R13, 0x80 ;  /* 0x000000800d0d7836 */ /* 0x000fe20000000000 */
[----:B------:R-:W-:Y:S01]  /*f940*/  UIADD3 UR8, UR8, 0x100, URZ ;  /* 0x0000010008087890 */ /* 0x000fe2000fffe03f */
[----:B------:R-:W-:Y:S01]  /*f950*/  SEL R5, RZ, 0x1, P0 ;  /* 0x00000001ff057807 */ /* 0x000fe20000000000 */
[----:B------:R-:W-:Y:S01]  /*f960*/  UMOV UR16, 0x0 ;  /* 0x0000000000107882 */ /* 0x000fe20000000000 */
[----:B------:R-:W-:Y:S01]  /*f970*/  UMOV UR17, 0x10000000 ;  /* 0x1000000000117882 */ /* 0x000fe20000000000 */
[----:B------:R-:W-:Y:S01]  /*f980*/  UMOV UR11, UR27 ;  /* 0x0000001b000b7c82 */ /* 0x000fe20008000000 */
[----:B------:R-:W-:-:S02]  /*f990*/  LOP3.LUT R2, R2, R5, RZ, 0x3c, !PT ;  /* 0x0000000502027212 */ /* 0x000fc400078e3cff */
[----:B------:R-:W-:Y:S02]  /*f9a0*/  SEL R3, R3, RZ, P0 ;  /* 0x000000ff03037207 */ /* 0x000fe40000000000 */
[----:B------:R0:W-:Y:S02]  /*f9b0*/  UTMALDG.3D.MULTICAST [UR8], [UR14], UR23, desc[UR16] ;  /* 0x000010080e0073b4 */ /* 0x0001e40008011817 */
[----:B0-----:R-:W-:Y:S01]  /*f9c0*/  UMOV UR8, UR26 ;  /* 0x0000001a00087c82 */ /* 0x001fe20008000000 */
[----:B------:R-:W-:Y:S02]  /*f9d0*/  UMOV UR11, UR28 ;  /* 0x0000001c000b7c82 */ /* 0x000fe40008000000 */
[----:B------:R0:W-:Y:S02]  /*f9e0*/  UTMALDG.3D.MULTICAST [UR8], [UR34], UR36, desc[UR16] ;  /* 0x00001008220073b4 */ /* 0x0001e40008011824 */
[----:B0-----:R-:W-:Y:S05]  /*f9f0*/  @P1 BRA `(.L_x_309) ;  /* 0xfffffffc00341947 */ /* 0x001fea000383ffff */
.L_x_306:
[----:B------:R-:W-:Y:S05]  /*fa00*/  BSYNC B1 ;  /* 0x0000000000017941 */ /* 0x000fea0003800000 */
.L_x_305:
[----:B------:R-:W2:Y:S01]  /*fa10*/  LDL.LU R15, [R1+0x78] ;  /* 0x00007800010f7983 */ /* 0x000ea20000300800 */
[----:B------:R-:W-:Y:S01]  /*fa20*/  LOP3.LUT P1, RZ, R9, 0xff, RZ, 0xc0, !PT ;  /* 0x000000ff09ff7812 */ /* 0x000fe2000782c0ff */
[----:B------:R-:W-:Y:S01]  /*fa30*/  VIADD R8, R8, UR19 ;  /* 0x0000001308087c36 */ /* 0x000fe20008000000 */
[----:B------:R-:W-:Y:S01]  /*fa40*/  ULDC.64 UR8, c[0x0][0x650] ;  /* 0x0001940000087ab9 */ /* 0x000fe20000000a00 */
[----:B------:R-:W3:Y:S01]  /*fa50*/  LDL.LU R12, [R1+0x7c] ;  /* 0x00007c00010c7983 */ /* 0x000ee20000300800 */
[----:B------:R-:W-:Y:S01]  /*fa60*/  IMAD.U32 R5, RZ, RZ, UR19 ;  /* 0x00000013ff057e24 */ /* 0x000fe2000f8e00ff */
[----:B------:R-:W-:Y:S01]  /*fa70*/  UISETP.GE.U32.AND UP0, UPT, UR19, 0x3, UPT ;  /* 0x000000031300788c */ /* 0x000fe2000bf06070 */
[----:B------:R-:W-:Y:S01]  /*fa80*/  ISETP.GT.U32.AND P0, PT, R8, 0x2, PT ;  /* 0x000000020800780c */ /* 0x000fe20003f04070 */
[----:B------:R-:W-:Y:S01]  /*fa90*/  BSSY B1, `(.L_x_310) ;  /* 0x000006d000017945 */ /* 0x000fe20003800000 */
[----:B------:R-:W-:Y:S01]  /*faa0*/  IMAD.MOV.U32 R7, RZ, RZ, -0x1 ;  /* 0xffffffffff077424 */ /* 0x000fe200078e00ff */
[----:B------:R-:W-:Y:S01]  /*fab0*/  PRMT R9, RZ, 0x7610, R9 ;  /* 0x00007610ff097816 */ /* 0x000fe20000000009 */
[----:B------:R-:W-:Y:S01]  /*fac0*/  IMAD.MOV.U32 R6, RZ, RZ, -0x1 ;  /* 0xffffffffff067424 */ /* 0x000fe200078e00ff */
[----:B------:R-:W-:-:S02]  /*fad0*/  ISETP.LT.U32.AND P0, PT, R5, 0x3, P0 ;  /* 0x000000030500780c */ /* 0x000fc40000701070 */
[----:B------:R-:W0:Y:S01]  /*fae0*/  @P1 S2R R3, SR_CgaCtaId ;  /* 0x0000000000031919 */ /* 0x000e220000008800 */
[----:B------:R-:W-:Y:S02]  /*faf0*/  @P1 MOV R2, 0x400 ;  /* 0x0000040000021802 */ /* 0x000fe40000000f00 */
[----:B------:R-:W-:Y:S02]  /*fb00*/  PLOP3.LUT P3, PT, PT, PT, UP0, 0x80, 0x0 ;  /* 0x000000000000781c */ /* 0x000fe40003f6f008 */
[----:B0-----:R-:W-:Y:S01]  /*fb10*/  @P1 LEA R4, R3, R2, 0x18 ;  /* 0x0000000203041211 */ /* 0x001fe200078ec0ff */
[----:B------:R-:W-:-:S03]  /*fb20*/  IMAD.WIDE.U32 R2, R8, -0x55555555, RZ ;  /* 0xaaaaaaab08027825 */ /* 0x000fc600078e00ff */
[----:B------:R0:W-:Y:S02]  /*fb30*/  @P1 SYNCS.ARRIVE.TRANS64.A1T0 RZ, [R4+URZ+0x48], RZ ;  /* 0x000048ff04ff19a7 */ /* 0x0001e4000810003f */
[----:B------:R-:W-:Y:S02]  /*fb40*/  SHF.R.U32.HI R5, RZ, 0x1, R3 ;  /* 0x00000001ff057819 */ /* 0x000fe40000011603 */
[----:B------:R-:W-:Y:S02]  /*fb50*/  SEL R3, RZ, 0x1, !P0 ;  /* 0x00000001ff037807 */ /* 0x000fe40004000000 */
[----:B------:R-:W-:Y:S01]  /*fb60*/  PRMT R2, RZ, 0x7610, R2 ;  /* 0x00007610ff027816 */ /* 0x000fe20000000002 */
[----:B------:R-:W-:Y:S01]  /*fb70*/  IMAD R8, R5, -0x3, R8 ;  /* 0xfffffffd05087824 */ /* 0x000fe200078e0208 */
[----:B------:R-:W-:-:S04]  /*fb80*/  LOP3.LUT R0, R0, R3, RZ, 0x3c, !PT ;  /* 0x0000000300007212 */ /* 0x000fc800078e3cff */
[----:B------:R-:W-:Y:S01]  /*fb90*/  @P3 LOP3.LUT R0, R0, 0x1, R5, 0x78, !PT ;  /* 0x0000000100003812 */ /* 0x000fe200078e7805 */
[----:B------:R-:W-:Y:S01]  /*fba0*/  IMAD.MOV.U32 R5, RZ, RZ, -0x1 ;  /* 0xffffffffff057424 */ /* 0x000fe200078e00ff */
[----:B---3--:R-:W-:-:S04]  /*fbb0*/  IADD3 R12, P1, R12, UR24, RZ ;  /* 0x000000180c0c7c10 */ /* 0x008fc8000ff3e0ff */
[----:B--2---:R-:W-:Y:S01]  /*fbc0*/  IADD3.X R15, R15, UR21, RZ, P1, !PT ;  /* 0x000000150f0f7c10 */ /* 0x004fe20008ffe4ff */
[----:B------:R0:W-:Y:S01]  /*fbd0*/  STL [R1+0x7c], R12 ;  /* 0x00007c0c01007387 */ /* 0x0001e20000100800 */
[----:B------:R-:W-:-:S03]  /*fbe0*/  ISETP.GE.U32.AND P0, PT, R12, UR8, PT ;  /* 0x000000080c007c0c */ /* 0x000fc6000bf06070 */
[----:B------:R0:W-:Y:S01]  /*fbf0*/  STL [R1+0x78], R15 ;  /* 0x0000780f01007387 */ /* 0x0001e20000100800 */
[----:B------:R-:W-:-:S13]  /*fc00*/  ISETP.GE.U32.AND.EX P0, PT, R15, UR9, PT, P0 ;  /* 0x000000090f007c0c */ /* 0x000fda000bf06100 */
[----:B0-----:R-:W-:Y:S05]  /*fc10*/  @P0 BRA `(.L_x_311) ;  /* 0x0000000400500947 */ /* 0x001fea0003800000 */
[----:B------:R-:W-:Y:S01]  /*fc20*/  ULDC.64 UR8, c[0x0][0x628] ;  /* 0x00018a0000087ab9 */ /* 0x000fe20000000a00 */
[----:B------:R-:W0:Y:S01]  /*fc30*/  S2R R11, SR_CTAID.X ;  /* 0x00000000000b7919 */ /* 0x000e220000002500 */
[----:B------:R-:W-:Y:S01]  /*fc40*/  ISETP.NE.U32.AND P0, PT, RZ, UR8, PT ;  /* 0x00000008ff007c0c */ /* 0x000fe2000bf05070 */
[----:B------:R-:W-:Y:S01]  /*fc50*/  ULDC UR11, c[0x0][0x630] ;  /* 0x00018c00000b7ab9 */ /* 0x000fe20000000800 */
[----:B------:R-:W-:Y:S01]  /*fc60*/  IMAD.MOV.U32 R2, RZ, RZ, R12 ;  /* 0x000000ffff027224 */ /* 0x000fe200078e000c */
[----:B------:R-:W1:Y:S01]  /*fc70*/  S2R R10, SR_CTAID.Y ;  /* 0x00000000000a7919 */ /* 0x000e620000002600 */
[----:B------:R-:W-:Y:S01]  /*fc80*/  ISETP.NE.AND.EX P0, PT, RZ, UR9, PT, P0 ;  /* 0x00000009ff007c0c */ /* 0x000fe2000bf05300 */
[----:B------:R-:W-:-:S12]  /*fc90*/  IMAD.MOV.U32 R3, RZ, RZ, R15 ;  /* 0x000000ffff037224 */ /* 0x000fd800078e000f */
[----:B------:R-:W-:Y:S05]  /*fca0*/  @!P0 BRA `(.L_x_312) ;  /* 0x0000000000288947 */ /* 0x000fea0003800000 */
[----:B------:R-:W-:Y:S02]  /*fcb0*/  ULDC UR10, c[0x0][0x634] ;  /* 0x00018d00000a7ab9 */ /* 0x000fe40000000800 */
[----:B------:R-:W-:-:S05]  /*fcc0*/  IADD3 R7, P0, R12, UR10, RZ ;  /* 0x0000000a0c077c10 */ /* 0x000fca000ff1e0ff */
[----:B------:R-:W-:-:S04]  /*fcd0*/  IMAD.X R13, RZ, RZ, R15, P0 ;  /* 0x000000ffff0d7224 */ /* 0x000fc800000e060f */
[----:B------:R-:W-:-:S04]  /*fce0*/  IMAD.WIDE.U32 R4, R13, UR8, RZ ;  /* 0x000000080d047c25 */ /* 0x000fc8000f8e00ff */
[----:B------:R-:W-:-:S04]  /*fcf0*/  IMAD.WIDE.U32 R4, P0, R7, UR9, R4 ;  /* 0x0000000907047c25 */ /* 0x000fc8000f800004 */
[----:B------:R-:W-:-:S04]  /*fd00*/  IMAD.WIDE.U32 R6, R7, UR8, RZ ;  /* 0x0000000807067c25 */ /* 0x000fc8000f8e00ff */
[----:B------:R-:W-:Y:S01]  /*fd10*/  IMAD.X R3, RZ, RZ, RZ, P0 ;  /* 0x000000ffff037224 */ /* 0x000fe200000e06ff */
[----:B------:R-:W-:Y:S01]  /*fd20*/  IADD3 RZ, P0, R7, R4, RZ ;  /* 0x0000000407ff7210 */ /* 0x000fe20007f1e0ff */
[----:B------:R-:W-:-:S04]  /*fd30*/  IMAD.MOV.U32 R2, RZ, RZ, R5 ;  /* 0x000000ffff027224 */ /* 0x000fc800078e0005 */
[----:B------:R-:W-:-:S08]  /*fd40*/  IMAD.WIDE.U32.X R2, R13, UR9, R2, P0 ;  /* 0x000000090d027c25 */ /* 0x000fd000080e0402 */
.L_x_312:
[--C-:B------:R-:W-:Y:S01]  /*fd50*/  SHF.R.U64 R6, R2, UR11, R3.reuse ;  /* 0x0000000b02067c19 */ /* 0x100fe20008001203 */
[----:B------:R-:W-:Y:S01]  /*fd60*/  ULDC.64 UR8, c[0x0][0x620] ;  /* 0x0001880000087ab9 */ /* 0x000fe20000000a00 */
[----:B------:R-:W-:Y:S01]  /*fd70*/  SHF.R.U32.HI R2, RZ, UR11, R3 ;  /* 0x0000000bff027c19 */ /* 0x000fe20008011603 */
[----:B------:R-:W-:Y:S01]  /*fd80*/  IMAD.MOV.U32 R3, RZ, RZ, R15 ;  /* 0x000000ffff037224 */ /* 0x000fe200078e000f */
[----:B------:R-:W-:Y:S01]  /*fd90*/  IADD3 R5, P0, RZ, -R6, RZ ;  /* 0x80000006ff057210 */ /* 0x000fe20007f1e0ff */
[----:B------:R-:W2:Y:S01]  /*fda0*/  LDC R16, c[0x0][0x144] ;  /* 0x00005100ff107b82 */ /* 0x000ea20000000800 */
[----:B0-----:R-:W-:Y:S01]  /*fdb0*/  I2FP.F32.U32 R7, R11 ;  /* 0x0000000b00077245 */ /* 0x001fe20000201000 */
[----:B------:R-:W-:Y:S01]  /*fdc0*/  ULDC.64 UR14, c[0x0][0x640] ;  /* 0x00019000000e7ab9 */ /* 0x000fe20000000a00 */
[----:B------:R-:W-:Y:S01]  /*fdd0*/  ULDC UR10, c[0x0][0x608] ;  /* 0x00018200000a7ab9 */ /* 0x000fe20000000800 */
[----:B------:R-:W-:Y:S01]  /*fde0*/  IMAD.X R2, RZ, RZ, ~R2, P0 ;  /* 0x000000ffff027224 */ /* 0x000fe200000e0e02 */
[----:B------:R-:W-:-:S03]  /*fdf0*/  ISETP.NE.U32.AND P0, PT, RZ, UR14, PT ;  /* 0x0000000eff007c0c */ /* 0x000fc6000bf05070 */
[----:B------:R-:W-:Y:S01]  /*fe00*/  IMAD R4, R2, UR8, RZ ;  /* 0x0000000802047c24 */ /* 0x000fe2000f8e02ff */
[----:B------:R-:W0:Y:S01]  /*fe10*/  LDC R13, c[0x0][0x148] ;  /* 0x00005200ff0d7b82 */ /* 0x000e220000000800 */
[----:B------:R-:W-:Y:S01]  /*fe20*/  IMAD.MOV.U32 R2, RZ, RZ, R12 ;  /* 0x000000ffff027224 */ /* 0x000fe200078e000c */
[----:B------:R-:W-:-:S03]  /*fe30*/  ISETP.NE.AND.EX P0, PT, RZ, UR15, PT, P0 ;  /* 0x0000000fff007c0c */ /* 0x000fc6000bf05300 */
[----:B------:R-:W-:Y:S01]  /*fe40*/  IMAD.WIDE.U32 R2, R5, UR8, R2 ;  /* 0x0000000805027c25 */ /* 0x000fe2000f8e0002 */
[----:B------:R-:W-:-:S03]  /*fe50*/  ULDC UR8, c[0x0][0x150] ;  /* 0x0000540000087ab9 */ /* 0x000fc60000000800 */
[----:B------:R-:W-:Y:S02]  /*fe60*/  IMAD R5, R5, UR9, R4 ;  /* 0x0000000905057c24 */ /* 0x000fe4000f8e0204 */
[----:B------:R-:W-:Y:S01]  /*fe70*/  FMUL R4, R7, UR8 ;  /* 0x0000000807047c20 */ /* 0x000fe20008400000 */
[----:B------:R-:W-:Y:S01]  /*fe80*/  ULDC UR8, c[0x0][0x618] ;  /* 0x0001860000087ab9 */ /* 0x000fe20000000800 */
[----:B------:R-:W-:Y:S01]  /*fe90*/  ULDC UR9, c[0x0][0x154] ;  /* 0x0000550000097ab9 */ /* 0x000fe20000000800 */
[----:B------:R-:W-:-:S03]  /*fea0*/  IMAD.IADD R3, R3, 0x1, R5 ;  /* 0x0000000103037824 */ /* 0x000fc600078e0205 */
[----:B------:R-:W3:Y:S02]  /*feb0*/  F2I.U32.TRUNC.NTZ R4, R4 ;  /* 0x0000000400047305 */ /* 0x000ee4000020f000 */
[----:B------:R-:W-:Y:S02]  /*fec0*/  SHF.R.U64 R7, R2, UR8, R3 ;  /* 0x0000000802077c19 */ /* 0x000fe40008001203 */
[----:B-1----:R-:W-:-:S05]  /*fed0*/  I2FP.F32.U32 R2, R10 ;  /* 0x0000000a00027245 */ /* 0x002fca0000201000 */
[----:B------:R-:W-:Y:S01]  /*fee0*/  FMUL R5, R2, UR9 ;  /* 0x0000000902057c20 */ /* 0x000fe20008400000 */
[----:B------:R-:W-:Y:S01]  /*fef0*/  SHF.R.U32.HI R2, RZ, UR8, R3 ;  /* 0x00000008ff027c19 */ /* 0x000fe20008011603 */
[----:B------:R-:W-:Y:S02]  /*ff00*/  ULDC UR8, c[0x0][0x658] ;  /* 0x0001960000087ab9 */ /* 0x000fe40000000800 */
[----:B------:R1:W4:Y:S01]  /*ff10*/  F2I.U32.TRUNC.NTZ R15, R5 ;  /* 0x00000005000f7305 */ /* 0x000322000020f000 */
[--C-:B------:R-:W-:Y:S02]  /*ff20*/  SHF.R.U64 R14, R7, UR10, R2.reuse ;  /* 0x0000000a070e7c19 */ /* 0x100fe40008001202 */
[----:B------:R-:W-:Y:S01]  /*ff30*/  SHF.R.U32.HI R3, RZ, UR10, R2 ;  /* 0x0000000aff037c19 */ /* 0x000fe20008011602 */
[----:B---3--:R-:W-:-:S03]  /*ff40*/  IMAD.MOV R2, RZ, RZ, -R4 ;  /* 0x000000ffff027224 */ /* 0x008fc600078e0a04 */
[----:B------:R-:W-:Y:S01]  /*ff50*/  SHF.R.U64 R12, R14, UR8, R3 ;  /* 0x000000080e0c7c19 */ /* 0x000fe20008001203 */
[----:B--2---:R-:W-:Y:S01]  /*ff60*/  IMAD R17, R16, R2, R11 ;  /* 0x0000000210117224 */ /* 0x004fe200078e020b */
[----:B------:R-:W-:-:S03]  /*ff70*/  SHF.R.U32.HI R4, RZ, UR8, R3 ;  /* 0x00000008ff047c19 */ /* 0x000fc60008011603 */
[----:B------:R-:W-:Y:S02]  /*ff80*/  IMAD.MOV.U32 R2, RZ, RZ, R12 ;  /* 0x000000ffff027224 */ /* 0x000fe400078e000c */
[----:B------:R-:W-:Y:S01]  /*ff90*/  IMAD.MOV.U32 R3, RZ, RZ, R4 ;  /* 0x000000ffff037224 */ /* 0x000fe200078e0004 */
[----:B-1--4-:R-:W-:Y:S06]  /*ffa0*/  @!P0 BRA `(.L_x_313) ;  /* 0x0000000000288947 */ /* 0x012fec0003800000 */
[----:B------:R-:W-:Y:S02]  /*ffb0*/  ULDC UR8, c[0x0][0x64c] ;  /* 0x0001930000087ab9 */ /* 0x000fe40000000800 */
[----:B------:R-:W-:-:S05]  /*ffc0*/  IADD3 R3, P0, R12, UR8, RZ ;  /* 0x000000080c037c10 */ /* 0x000fca000ff1e0ff */
[----:B------:R-:W-:-:S04]  /*ffd0*/  IMAD.X R11, RZ, RZ, R4, P0 ;  /* 0x000000ffff0b7224 */ /* 0x000fc800000e0604 */
[----:B------:R-:W-:-:S04]  /*ffe0*/  IMAD.WIDE.U32 R4, R11, UR14, RZ ;  /* 0x0000000e0b047c25 */ /* 0x000fc8000f8e00ff */
[----:B------:R-:W-:-:S04]  /*fff0*/  IMAD.WIDE.U32 R4, P0, R3, UR15, R4 ;  /* 0x0000000f03047c25 */ /* 0x000fc8000f800004 */
[----:B------:R-:W-:-:S04]  /*10000*/  IMAD.WIDE.U32 R2, R3, UR14, RZ ;  /* 0x0000000e03027c25 */ /* 0x000fc8000f8e00ff */
[----:B------:R-:W-:Y:S01]  /*10010*/  IMAD.MOV.U32 R2, RZ, RZ, R5 ;  /* 0x000000ffff027224 */ /* 0x000fe200078e0005 */
[----:B------:R-:W-:Y:S01]  /*10020*/  IADD3 RZ, P1, R3, R4, RZ ;  /* 0x0000000403ff7210 */ /* 0x000fe20007f3e0ff */
[----:B------:R-:W-:-:S04]  /*10030*/  IMAD.X R3, RZ, RZ, RZ, P0 ;  /* 0x000000ffff037224 */ /* 0x000fc800000e06ff */
[----:B------:R-:W-:-:S08]  /*10040*/  IMAD.WIDE.U32.X R2, R11, UR15, R2, P1 ;  /* 0x0000000f0b027c25 */ /* 0x000fd000088e0402 */
.L_x_313:
[----:B------:R-:W-:Y:S01]  /*10050*/  ULDC UR8, c[0x0][0x648] ;  /* 0x0001920000087ab9 */ /* 0x000fe20000000800 */
[----:B------:R-:W-:Y:S01]  /*10060*/  IMAD.MOV R15, RZ, RZ, -R15 ;  /* 0x000000ffff0f7224 */ /* 0x000fe200078e0a0f */
[----:B------:R-:W-:Y:S01]  /*10070*/  SHF.R.U64 R3, R2, UR8, R3 ;  /* 0x0000000802037c19 */ /* 0x000fe20008001203 */
[----:B------:R-:W-:Y:S01]  /*10080*/  ULDC UR8, c[0x0][0x638] ;  /* 0x00018e0000087ab9 */ /* 0x000fe20000000800 */
[----:B------:R-:W-:Y:S01]  /*10090*/  LOP3.LUT R2, R14, UR18, RZ, 0xc0, !PT ;  /* 0x000000120e027c12 */ /* 0x000fe2000f8ec0ff */
[----:B0-----:R-:W-:Y:S01]  /*100a0*/  @P2 IMAD R17, R13, R15, R10 ;  /* 0x0000000f0d112224 */ /* 0x001fe200078e020a */
[----:B------:R-:W-:Y:S01]  /*100b0*/  LOP3.LUT R7, R7, UR4, RZ, 0xc0, !PT ;  /* 0x0000000407077c12 */ /* 0x000fe2000f8ec0ff */
[----:B------:R-:W-:Y:S01]  /*100c0*/  IMAD.MOV R5, RZ, RZ, -R3 ;  /* 0x000000ffff057224 */ /* 0x000fe200078e0a03 */
[----:B------:R-:W-:Y:S01]  /*100d0*/  ULDC UR9, c[0x0][0x610] ;  /* 0x0001840000097ab9 */ /* 0x000fe20000000800 */
[----:B------:R-:W-:Y:S02]  /*100e0*/  IMAD R2, R3, UR5, R2 ;  /* 0x0000000503027c24 */ /* 0x000fe4000f8e0202 */
[----:B------:R-:W-:Y:S01]  /*100f0*/  IMAD R12, R5, UR8, R12 ;  /* 0x00000008050c7c24 */ /* 0x000fe2000f8e020c */
[----:B------:R-:W-:Y:S01]  /*10100*/  ULDC UR8, c[0x0][0x600] ;  /* 0x0001800000087ab9 */ /* 0x000fe20000000800 */
[----:B------:R-:W-:-:S02]  /*10110*/  IMAD R5, R2, UR9, R17 ;  /* 0x0000000902057c24 */ /* 0x000fc4000f8e0211 */
[----:B------:R-:W-:Y:S02]  /*10120*/  IMAD R12, R12, UR8, R7 ;  /* 0x000000080c0c7c24 */ /* 0x000fe4000f8e0207 */
[----:B------:R-:W-:-:S03]  /*10130*/  IMAD.MOV.U32 R2, RZ, RZ, 0x1 ;  /* 0x00000001ff027424 */ /* 0x000fc600078e00ff */
[----:B------:R-:W-:Y:S02]  /*10140*/  SEL R7, R12, R5, !P2 ;  /* 0x000000050c077207 */ /* 0x000fe40005000000 */
[----:B------:R-:W-:-:S07]  /*10150*/  SEL R5, R5, R12, !P2 ;  /* 0x0000000c05057207 */ /* 0x000fce0005000000 */
.L_x_311:
[----:B------:R-:W-:Y:S05]  /*10160*/  BSYNC B1 ;  /* 0x0000000000017941 */ /* 0x000fea0003800000 */
.L_x_310:
[----:B------:R-:W-:-:S13]  /*10170*/  LOP3.LUT P0, RZ, R2, 0xff, RZ, 0xc0, !PT ;  /* 0x000000ff02ff7812 */ /* 0x000fda000780c0ff */
[----:B------:R-:W-:Y:S05]  /*10180*/  @P0 BRA `(.L_x_314) ;  /* 0xfffffff400180947 */ /* 0x000fea000383ffff */
[----:B------:R-:W-:Y:S05]  /*10190*/  BSYNC B0 ;  /* 0x0000000000007941 */ /* 0x000fea0003800000 */
.L_x_303:
[----:B------:R-:W-:-:S03]  /*101a0*/  UMOV UR8, 0xffffffff ;  /* 0xffffffff00087882 */ /* 0x000fc60000000000 */
[----:B------:R-:W-:Y:S05]  /*101b0*/  BRA.DIV UR8, `(.L_x_315) ;  /* 0x0000000608047947 */ /* 0x000fea000b800000 */
[----:B------:R-:W-:-:S13]  /*101c0*/  ELECT P0, URZ, PT ;  /* 0x00000000003f782f */ /* 0x000fda0003800000 */
.L_x_328:
[----:B------:R-:W-:Y:S04]  /*101d0*/  BSSY B0, `(.L_x_316) ;  /* 0x0000023000007945 */ /* 0x000fe80003800000 */
[----:B------:R-:W-:Y:S05]  /*101e0*/  @!P0 BRA `(.L_x_317) ;  /* 0x0000000000848947 */ /* 0x000fea0003800000 */
[----:B------:R-:W-:-:S04]  /*101f0*/  ULOP3.LUT UR8, UR13, 0x2, URZ, 0xfc, !UPT ;  /* 0x000000020d087892 */ /* 0x000fc8000f8efc3f */
[----:B------:R-:W-:-:S06]  /*10200*/  UISETP.NE.AND UP0, UPT, UR8, 0x3, UPT ;  /* 0x000000030800788c */ /* 0x000fcc000bf05270 */
[----:B------:R-:W-:-:S13]  /*10210*/  PLOP3.LUT P0, PT, PT, PT, UP0, 0x80, 0x0 ;  /* 0x000000000000781c */ /* 0x000fda0003f0f008 */
[----:B------:R-:W-:Y:S05]  /*10220*/  @!P0 BRA `(.L_x_318) ;  /* 0x0000000000048947 */ /* 0x000fea0003800000 */
[----:B------:R-:W-:Y:S01]  /*10230*/  BPT.TRAP 0x1 ;  /* 0x000000040000795c */ /* 0x000fe20000300000 */
.L_x_318:
[----:B------:R-:W0:Y:S01]  /*10240*/  S2R R3, SR_CgaCtaId ;  /* 0x0000000000037919 */ /* 0x000e220000008800 */
[----:B------:R-:W-:-:S04]  /*10250*/  MOV R2, 0x400 ;  /* 0x0000040000027802 */ /* 0x000fc80000000f00 */
[----:B0-----:R-:W-:Y:S02]  /*10260*/  LEA R3, R3, R2, 0x18 ;  /* 0x0000000203037211 */ /* 0x001fe400078ec0ff */
[----:B------:R-:W-:-:S03]  /*10270*/  SHF.L.U32 R2, R0, 0x1f, RZ ;  /* 0x0000001f00027819 */ /* 0x000fc600000006ff */
[----:B------:R-:W-:-:S04]  /*10280*/  VIADD R3, R3, 0x18 ;  /* 0x0000001803037836 */ /* 0x000fc80000000000 */
[C---:B------:R-:W-:Y:S02]  /*10290*/  IMAD R7, R8.reuse, 0x8, R3 ;  /* 0x0000000808077824 */ /* 0x040fe400078e0203 */
[----:B------:R-:W-:Y:S02]  /*102a0*/  VIADD R8, R8, 0x1 ;  /* 0x0000000108087836 */ /* 0x000fe40000000000 */
[----:B------:R-:W0:Y:S03]  /*102b0*/  SYNCS.PHASECHK.TRANS64.TRYWAIT P0, [R7+URZ], R2 ;  /* 0x00000002070075a7 */ /* 0x000e26000800017f */
[----:B------:R-:W-:-:S04]  /*102c0*/  ISETP.NE.AND P1, PT, R8, 0x3, PT ;  /* 0x000000030800780c */ /* 0x000fc80003f25270 */
[----:B------:R-:W-:Y:S02]  /*102d0*/  SEL R5, RZ, 0x1, P1 ;  /* 0x00000001ff057807 */ /* 0x000fe40000800000 */
[----:B------:R-:W-:Y:S02]  /*102e0*/  SEL R8, R8, RZ, P1 ;  /* 0x000000ff08087207 */ /* 0x000fe40000800000 */
[----:B------:R-:W-:-:S03]  /*102f0*/  LOP3.LUT R5, R0, R5, RZ, 0x3c, !PT ;  /* 0x0000000500057212 */ /* 0x000fc600078e3cff */
[----:B------:R-:W-:Y:S01]  /*10300*/  IMAD R9, R8, 0x8, R3 ;  /* 0x0000000808097824 */ /* 0x000fe200078e0203 */
[----:B------:R-:W-:Y:S01]  /*10310*/  SHF.L.U32 R4, R5, 0x1f, RZ ;  /* 0x0000001f05047819 */ /* 0x000fe200000006ff */
[----:B0-----:R-:W-:Y:S06]  /*10320*/  @!P0 BRA `(.L_x_319) ;  /* 0x0000000000c88947 */ /* 0x001fec0003800000 */
.L_x_329:
[----:B------:R-:W1:Y:S01]  /*10330*/  SYNCS.PHASECHK.TRANS64.TRYWAIT P0, [R9+URZ], R4 ;  /* 0x00000004090075a7 */ /* 0x000e62000800017f */
[----:B------:R-:W-:-:S05]  /*10340*/  VIADD R0, R8, 0x1 ;  /* 0x0000000108007836 */ /* 0x000fca0000000000 */
[----:B------:R-:W-:-:S04]  /*10350*/  ISETP.NE.AND P1, PT, R0, 0x3, PT ;  /* 0x000000030000780c */ /* 0x000fc80003f25270 */
[----:B0-----:R-:W-:Y:S02]  /*10360*/  SEL R2, RZ, 0x1, P1 ;  /* 0x00000001ff027807 */ /* 0x001fe40000800000 */
[----:B------:R-:W-:Y:S02]  /*10370*/  SEL R0, R0, RZ, P1 ;  /* 0x000000ff00007207 */ /* 0x000fe40000800000 */
[----:B------:R-:W-:Y:S01]  /*10380*/  LOP3.LUT R2, R5, R2, RZ, 0x3c, !PT ;  /* 0x0000000205027212 */ /* 0x000fe200078e3cff */
[----:B-1----:R-:W-:Y:S06]  /*10390*/  @!P0 BRA `(.L_x_320) ;  /* 0x0000000000c08947 */ /* 0x002fec0003800000 */
.L_x_330:
[----:B------:R-:W-:Y:S01]  /*103a0*/  IMAD R3, R0, 0x8, R3 ;  /* 0x0000000800037824 */ /* 0x000fe200078e0203 */
[----:B------:R-:W-:-:S07]  /*103b0*/  SHF.L.U32 R0, R2, 0x1f, RZ ;  /* 0x0000001f02007819 */ /* 0x000fce00000006ff */
.L_x_321:
[----:B-1----:R1:W2:Y:S02]  /*103c0*/  SYNCS.PHASECHK.TRANS64.TRYWAIT P0, [R3+URZ], R0 ;  /* 0x00000000030075a7 */ /* 0x0022a4000800017f */
[----:B--2---:R-:W-:Y:S05]  /*103d0*/  @!P0 NANOSLEEP.SYNCS 0x989680 ;  /* 0x009896800000895d */ /* 0x004fea0003900000 */
[----:B------:R-:W2:Y:S02]  /*103e0*/  @!P0 SYNCS.PHASECHK.TRANS64 P0, [R3+URZ], R0 ;  /* 0x00000000030085a7 */ /* 0x000ea4000800007f */
[----:B--2---:R-:W-:Y:S05]  /*103f0*/  @!P0 BRA `(.L_x_321) ;  /* 0xfffffffc00f08947 */ /* 0x004fea000383ffff */
.L_x_317:
[----:B------:R-:W-:Y:S05]  /*10400*/  BSYNC B0 ;  /* 0x0000000000007941 */ /* 0x000fea0003800000 */
.L_x_316:
[----:B------:R-:W-:Y:S05]  /*10410*/  EXIT ;  /* 0x000000000000794d */ /* 0x000fea0003800000 */
.L_x_21:
[----:B-1----:R-:W-:-:S04]  /*10420*/  IMAD.U32 R3, RZ, RZ, UR6 ;  /* 0x00000006ff037e24 */ /* 0x002fc8000f8e00ff */
[----:B------:R1:W2:Y:S03]  /*10430*/  SYNCS.PHASECHK.TRANS64.TRYWAIT P0, [R3+URZ], R0 ;  /* 0x00000000030075a7 */ /* 0x0002a6000800017f */
[----:B--2---:R-:W-:Y:S05]  /*10440*/  @!P0 NANOSLEEP.SYNCS 0x989680 ;  /* 0x009896800000895d */ /* 0x004fea0003900000 */
[----:B------:R-:W2:Y:S02]  /*10450*/  @!P0 SYNCS.PHASECHK.TRANS64 P0, [R3+URZ], R0 ;  /* 0x00000000030085a7 */ /* 0x000ea4000800007f */
[----:B--2---:R-:W-:Y:S05]  /*10460*/  @!P0 BRA `(.L_x_21) ;  /* 0xfffffffc00ec8947 */ /* 0x004fea000383ffff */
[----:B------:R-:W-:Y:S05]  /*10470*/  BRA `(.L_x_20) ;  /* 0xffffff1800607947 */ /* 0x000fea000383ffff */
.L_x_27:
[----:B-----5:R2:W-:Y:S02]  /*10480*/  STL [R1+0x88], R0 ;  /* 0x0000880001007387 */ /* 0x0205e40000100800 */
[----:B--2---:R-:W-:-:S04]  /*10490*/  IMAD.U32 R0, RZ, RZ, UR9 ;  /* 0x00000009ff007e24 */ /* 0x004fc8000f8e00ff */
[----:B------:R2:W3:Y:S03]  /*104a0*/  SYNCS.PHASECHK.TRANS64.TRYWAIT P0, [R0+URZ], R229 ;  /* 0x000000e5000075a7 */ /* 0x0004e6000800017f */
[----:B---3--:R-:W-:Y:S05]  /*104b0*/  @!P0 NANOSLEEP.SYNCS 0x989680 ;  /* 0x009896800000895d */ /* 0x008fea0003900000 */
[----:B------:R2:W3:Y:S02]  /*104c0*/  @!P0 SYNCS.PHASECHK.TRANS64 P0, [R0+URZ], R229 ;  /* 0x000000e5000085a7 */ /* 0x0004e4000800007f */
[----:B--2---:R2:W5:Y:S02]  /*104d0*/  LDL.LU R0, [R1+0x88] ;  /* 0x0000880001007983 */ /* 0x0045640000300800 */
[----:B--23--:R-:W-:Y:S05]  /*104e0*/  @!P0 BRA `(.L_x_27) ;  /* 0xfffffffc00e48947 */ /* 0x00cfea000383ffff */
[----:B------:R-:W-:Y:S05]  /*104f0*/  BRA `(.L_x_26) ;  /* 0xffffff2c00047947 */ /* 0x000fea000383ffff */
.L_x_304:
[----:B------:R-:W-:Y:S01]  /*10500*/  BSSY B1, `(.L_x_322) ;  /* 0x0000006000017945 */ /* 0x000fe20003800000 */
[----:B------:R-:W-:-:S07]  /*10510*/  IMAD.MOV.U32 R2, RZ, RZ, -0x1 ;  /* 0xffffffffff027424 */ /* 0x000fce00078e00ff */
[----:B------:R-:W-:Y:S05]  /*10520*/  WARPSYNC.COLLECTIVE R2, `(.L_x_323) ;  /* 0x00000000020c7348 */ /* 0x000fea0003c00000 */
[----:B------:R-:W-:Y:S02]  /*10530*/  ELECT P0, UR62, PT ;  /* 0x00000000003e782f */ /* 0x000fe40003800000 */
[----:B------:R-:W-:Y:S01]  /*10540*/  MOV R2, UR62 ;  /* 0x0000003e00027c02 */ /* 0x000fe20008000f00 */
[----:B------:R-:W-:Y:S10]  /*10550*/  ENDCOLLECTIVE ;  /* 0x000000000000791b */ /* 0x000ff40003800000 */
.L_x_323:
[----:B------:R-:W-:Y:S05]  /*10560*/  BSYNC B1 ;  /* 0x0000000000017941 */ /* 0x000fea0003800000 */
.L_x_322:
[----:B------:R-:W-:Y:S05]  /*10570*/  BRA `(.L_x_324) ;  /* 0xfffffff000287947 */ /* 0x000fea000383ffff */
.L_x_307:
[----:B0-----:R0:W2:Y:S02]  /*10580*/  SYNCS.PHASECHK.TRANS64.TRYWAIT P0, [R11+URZ+0x18], R4 ;  /* 0x000018040b0075a7 */ /* 0x0010a4000800017f */
[----:B--2---:R-:W-:Y:S05]  /*10590*/  @!P0 NANOSLEEP.SYNCS 0x989680 ;  /* 0x009896800000895d */ /* 0x004fea0003900000 */
[----:B------:R-:W2:Y:S02]  /*105a0*/  @!P0 SYNCS.PHASECHK.TRANS64 P0, [R11+URZ+0x18], R4 ;  /* 0x000018040b0085a7 */ /* 0x000ea4000800007f */
[----:B--2---:R-:W-:Y:S05]  /*105b0*/  @!P0 BRA `(.L_x_307) ;  /* 0xfffffffc00f08947 */ /* 0x004fea000383ffff */
[----:B------:R-:W-:Y:S05]  /*105c0*/  BRA `(.L_x_325) ;  /* 0xfffffff000687947 */ /* 0x000fea000383ffff */
.L_x_315:
[----:B------:R-:W-:Y:S01]  /*105d0*/  BSSY B0, `(.L_x_326) ;  /* 0x0000006000007945 */ /* 0x000fe20003800000 */
[----:B------:R-:W-:-:S07]  /*105e0*/  IMAD.MOV.U32 R2, RZ, RZ, -0x1 ;  /* 0xffffffffff027424 */ /* 0x000fce00078e00ff */
[----:B------:R-:W-:Y:S05]  /*105f0*/  WARPSYNC.COLLECTIVE R2, `(.L_x_327) ;  /* 0x00000000020c7348 */ /* 0x000fea0003c00000 */
[----:B------:R-:W-:Y:S02]  /*10600*/  ELECT P0, UR62, PT ;  /* 0x00000000003e782f */ /* 0x000fe40003800000 */
[----:B------:R-:W-:Y:S01]  /*10610*/  MOV R2, UR62 ;  /* 0x0000003e00027c02 */ /* 0x000fe20008000f00 */
[----:B------:R-:W-:Y:S10]  /*10620*/  ENDCOLLECTIVE ;  /* 0x000000000000791b */ /* 0x000ff40003800000 */
.L_x_327:
[----:B------:R-:W-:Y:S05]  /*10630*/  BSYNC B0 ;  /* 0x0000000000007941 */ /* 0x000fea0003800000 */
.L_x_326:
[----:B------:R-:W-:Y:S05]  /*10640*/  BRA `(.L_x_328) ;  /* 0xfffffff800e07947 */ /* 0x000fea000383ffff */
.L_x_319:
[----:B0-----:R0:W1:Y:S02]  /*10650*/  SYNCS.PHASECHK.TRANS64.TRYWAIT P0, [R7+URZ], R2 ;  /* 0x00000002070075a7 */ /* 0x001064000800017f */
[----:B-1----:R-:W-:Y:S05]  /*10660*/  @!P0 NANOSLEEP.SYNCS 0x989680 ;  /* 0x009896800000895d */ /* 0x002fea0003900000 */
[----:B------:R-:W1:Y:S02]  /*10670*/  @!P0 SYNCS.PHASECHK.TRANS64 P0, [R7+URZ], R2 ;  /* 0x00000002070085a7 */ /* 0x000e64000800007f */
[----:B-1----:R-:W-:Y:S05]  /*10680*/  @!P0 BRA `(.L_x_319) ;  /* 0xfffffffc00f08947 */ /* 0x002fea000383ffff */
[----:B------:R-:W-:Y:S05]  /*10690*/  BRA `(.L_x_329) ;  /* 0xfffffffc00247947 */ /* 0x000fea000383ffff */
.L_x_320:
[----:B0-----:R0:W1:Y:S02]  /*106a0*/  SYNCS.PHASECHK.TRANS64.TRYWAIT P0, [R9+URZ], R4 ;  /* 0x00000004090075a7 */ /* 0x001064000800017f */
[----:B-1----:R-:W-:Y:S05]  /*106b0*/  @!P0 NANOSLEEP.SYNCS 0x989680 ;  /* 0x009896800000895d */ /* 0x002fea0003900000 */
[----:B------:R-:W1:Y:S02]  /*106c0*/  @!P0 SYNCS.PHASECHK.TRANS64 P0, [R9+URZ], R4 ;  /* 0x00000004090085a7 */ /* 0x000e64000800007f */
[----:B-1----:R-:W-:Y:S05]  /*106d0*/  @!P0 BRA `(.L_x_320) ;  /* 0xfffffffc00f08947 */ /* 0x002fea000383ffff */
[----:B------:R-:W-:Y:S05]  /*106e0*/  BRA `(.L_x_330) ;  /* 0xfffffffc002c7947 */ /* 0x000fea000383ffff */
.L_x_331:
[----:B------:R-:W-:-:S00]  /*106f0*/  BRA `(.L_x_331) ;  /* 0xfffffffc00fc7947 */ /* 0x000fc0000383ffff */
[----:B------:R-:W-:-:S00]  /*10700*/  NOP ;  /* 0x0000000000007918 */ /* 0x000fc00000000000 */
[----:B------:R-:W-:-:S00]  /*10710*/  NOP ;  /* 0x0000000000007918 */ /* 0x000fc00000000000 */
[----:B------:R-:W-:-:S00]  /*10720*/  NOP ;  /* 0x0000000000007918 */ /* 0x000fc00000000000 */
[----:B------:R-:W-:-:S00]  /*10730*/  NOP ;  /* 0x0000000000007918 */ /* 0x000fc00000000000 */
[----:B------:R-:W-:-:S00]  /*10740*/  NOP ;  /* 0x0000000000007918 */ /* 0x000fc00000000000 */
[----:B------:R-:W-:-:S00]  /*10750*/  NOP ;  /* 0x0000000000007918 */ /* 0x000fc00000000000 */
[----:B------:R-:W-:-:S00]  /*10760*/  NOP ;  /* 0x0000000000007918 */ /* 0x000fc00000000000 */
[----:B------:R-:W-:-:S00]  /*10770*/  NOP ;  /* 0x0000000000007918 */ /* 0x000fc00000000000 */
.L_x_332:


//--------------------- .nv.shared._ZN7cutlass13device_kernelINS_4gemm6kernel13GemmUniversalIN4cute5tupleIJiiiiEEENS1_10collective13CollectiveMmaINS1_37MainloopSm90TmaGmmaWarpSpecializedFP8ILi3ENS5_IJNS4_1CILi2EEESB_NSA_ILi1EEEEEENS1_35KernelTmaWarpSpecializedCooperativeEEENS5_IJNSA_ILi128EEENSA_ILi256EEESG_EEENS_12float_e5m2_tENS5_IJlSC_lEEESJ_SK_NS4_8TiledMMAINS4_8MMA_AtomIJNS4_4SM904GMMA31MMA_64x256x32_F32E5M2E5M2_SS_TNILNSO_7ScaleInE1ELSQ_1EEEEEENS4_6LayoutINS5_IJSB_SC_SC_EEENS5_IJSC_NSA_ILi0EEESV_EEEEENS5_IJNS4_10UnderscoreESY_SY_EEEEENS4_23SM90_TMA_LOAD_MULTICASTENS4_14ComposedLayoutINS4_7SwizzleILi3ELi4ELi3EEENS4_18smem_ptr_flag_bitsILi8EEENST_INS5_IJNSA_ILi8EEESG_EEENS5_IJSG_SC_EEEEEEEvNS4_8identityES11_S1B_vS1C_EENS_8epilogue10collective6detail29Sm90TmaWarpSpecializedAdapterINS1F_15DefaultEpilogueISJ_SK_SK_NS1E_6thread17LinearCombinationISJ_Li1EffLNS1J_9ScaleType4KindE0ELNS_15FloatRoundStyleE2ESJ_EENS1_15EpilogueDefaultEEEEEvvEEEEvNT_6ParamsE --------------------------
	.section	.nv.shared._ZN7cutlass13device_kernelINS_4gemm6kernel13GemmUniversalIN4cute5tupleIJiiiiEEENS1_10collective13CollectiveMmaINS1_37MainloopSm90TmaGmmaWarpSpecializedFP8ILi3ENS5_IJNS4_1CILi2EEESB_NSA_ILi1EEEEEENS1_35KernelTmaWarpSpecializedCooperativeEEENS5_IJNSA_ILi128EEENSA_ILi256EEESG_EEENS_12float_e5m2_tENS5_IJlSC_lEEESJ_SK_NS4_8TiledMMAINS4_8MMA_AtomIJNS4_4SM904GMMA31MMA_64x256x32_F32E5M2E5M2_SS_TNILNSO_7ScaleInE1ELSQ_1EEEEEENS4_6LayoutINS5_IJSB_SC_SC_EEENS5_IJSC_NSA_ILi0EEESV_EEEEENS5_IJNS4_10UnderscoreESY_SY_EEEEENS4_23SM90_TMA_LOAD_MULTICASTENS4_14ComposedLayoutINS4_7SwizzleILi3ELi4ELi3EEENS4_18smem_ptr_flag_bitsILi8EEENST_INS5_IJNSA_ILi8EEESG_EEENS5_IJSG_SC_EEEEEEEvNS4_8identityES11_S1B_vS1C_EENS_8epilogue10collective6detail29Sm90TmaWarpSpecializedAdapterINS1F_15DefaultEpilogueISJ_SK_SK_NS1E_6thread17LinearCombinationISJ_Li1EffLNS1J_9ScaleType4KindE0ELNS_15FloatRoundStyleE2ESJ_EENS1_15EpilogueDefaultEEEEEvvEEEEvNT_6ParamsE,"aw",@nobits
	.sectionflags	@""
	.align	16
	.zero		1024


//--------------------- .nv.shared.reserved.0     --------------------------
	.section	.nv.shared.reserved.0,"aw",@nobits
	.weak		__nv_reservedSMEM_offset_0_alias
	.size		__nv_reservedSMEM_offset_0_alias, 0, 0
	.other		__nv_reservedSMEM_offset_0_alias,@"STO_CUDA_RESERVED_SHARED STV_DEFAULT"
__nv_reservedSMEM_offset_0_alias:
	.zero		0


//--------------------- .nv.global                --------------------------
	.section	.nv.global,"aw",@nobits
.nv.global:
	.type		_ZN39_INTERNAL_7bb8f0d3_4_k_cu_e21ea9dd_53774cute1_E,@object
	.size		_ZN39_INTERNAL_7bb8f0d3_4_k_cu_e21ea9dd_53774cute1_E,(_ZN39_INTERNAL_7bb8f0d3_4_k_cu_e21ea9dd_53774cuda3std3__45__cpo6cbeginE - _ZN39_INTERNAL_7bb8f0d3_4_k_cu_e21ea9dd_53774cute1_E)
_ZN39_INTERNAL_7bb8f0d3_4_k_cu_e21ea9dd_53774cute1_E:
	.zero		1
	.type		_ZN39_INTERNAL_7bb8f0d3_4_k_cu_e21ea9dd_53774cuda3std3__45__cpo6cbeginE,@object
	.size		_ZN39_INTERNAL_7bb8f0d3_4_k_cu_e21ea9dd_53774cuda3std3__45__cpo6cbeginE,(_ZN39_INTERNAL_7bb8f0d3_4_k_cu_e21ea9dd_53774cuda3std3__48in_placeE - _ZN39_INTERNAL_7bb8f0d3_4_k_cu_e21ea9dd_53774cuda3std3__45__cpo6cbeginE)
_ZN39_INTERNAL_7bb8f0d3_4_k_cu_e21ea9dd_53774cuda3std3__45__cpo6cbeginE:
	.zero		1
	.type		_ZN39_INTERNAL_7bb8f0d3_4_k_cu_e21ea9dd_53774cuda3std3__48in_placeE,@object
	.size		_ZN39_INTERNAL_7bb8f0d3_4_k_cu_e21ea9dd_53774cuda3std3__48in_placeE,(_ZN39_INTERNAL_7bb8f0d3_4_k_cu_e21ea9dd_53774cuda3std6ranges3__45__cpo9iter_moveE - _ZN39_INTERNAL_7bb8f0d3_4_k_cu_e21ea9dd_53774cuda3std3__48in_placeE)
_ZN39_INTERNAL_7bb8f0d3_4_k_cu_e21ea9dd_53774cuda3std3__48in_placeE:
	.zero		1
	.type		_ZN39_INTERNAL_7bb8f0d3_4_k_cu_e21ea9dd_53774cuda3std6ranges3__45__cpo9iter_moveE,@object
	.size		_ZN39_INTERNAL_7bb8f0d3_4_k_cu_e21ea9dd_53774cuda3std6ranges3__45__cpo9iter_moveE,(_ZN39_INTERNAL_7bb8f0d3_4_k_cu_e21ea9dd_53774cuda3std3__45__cpo5beginE - _ZN39_INTERNAL_7bb8f0d3_4_k_cu_e21ea9dd_53774cuda3std6ranges3__45__cpo9iter_moveE)
_ZN39_INTERNAL_7bb8f0d3_4_k_cu_e21ea9dd_53774cuda3std6ranges3__45__cpo9iter_moveE:
	.zero		1
	.type		_ZN39_INTERNAL_7bb8f0d3_4_k_cu_e21ea9dd_53774cuda3std3__45__cpo5beginE,@object
	.size		_ZN39_INTERNAL_7bb8f0d3_4_k_cu_e21ea9dd_53774cuda3std3__45__cpo5beginE,(_ZN39_INTERNAL_7bb8f0d3_4_k_cu_e21ea9dd_53774cuda3std3__441_GLOBAL__N__7bb8f0d3_4_k_cu_e21ea9dd_53776ignoreE - _ZN39_INTERNAL_7bb8f0d3_4_k_cu_e21ea9dd_53774cuda3std3__45__cpo5beginE)
_ZN39_INTERNAL_7bb8f0d3_4_k_cu_e21ea9dd_53774cuda3std3__45__cpo5beginE:
	.zero		1
	.type		_ZN39_INTERNAL_7bb8f0d3_4_k_cu_e21ea9dd_53774cuda3std3__441_GLOBAL__N__7bb8f0d3_4_k_cu_e21ea9dd_53776ignoreE,@object
	.size		_ZN39_INTERNAL_7bb8f0d3_4_k_cu_e21ea9dd_53774cuda3std3__441_GLOBAL__N__7bb8f0d3_4_k_cu_e21ea9dd_53776ignoreE,(_ZN39_INTERNAL_7bb8f0d3_4_k_cu_e21ea9dd_53774cute7productE - _ZN39_INTERNAL_7bb8f0d3_4_k_cu_e21ea9dd_53774cuda3std3__441_GLOBAL__N__7bb8f0d3_4_k_cu_e21ea9dd_53776ignoreE)
_ZN39_INTERNAL_7bb8f0d3_4_k_cu_e21ea9dd_53774cuda3std3__441_GLOBAL__N__7bb8f0d3_4_k_cu_e21ea9dd_53776ignoreE:
	.zero		1
	.type		_ZN39_INTERNAL_7bb8f0d3_4_k_cu_e21ea9dd_53774cute7productE,@object
	.size		_ZN39_INTERNAL_7bb8f0d3_4_k_cu_e21ea9dd_53774cute7productE,(_ZN39_INTERNAL_7bb8f0d3_4_k_cu_e21ea9dd_53774cuda3std3__45__cpo3endE - _ZN39_INTERNAL_7bb8f0d3_4_k_cu_e21ea9dd_53774cute7productE)
_ZN39_INTERNAL_7bb8f0d3_4_k_cu_e21ea9dd_53774cute7productE:
	.zero		1
	.type		_ZN39_INTERNAL_7bb8f0d3_4_k_cu_e21ea9dd_53774cuda3std3__45__cpo3endE,@object
	.size		_ZN39_INTERNAL_7bb8f0d3_4_k_cu_e21ea9dd_53774cuda3std3__45__cpo3endE,(_ZN39_INTERNAL_7bb8f0d3_4_k_cu_e21ea9dd_53774cuda3std3__419piecewise_constructE - _ZN39_INTERNAL_7bb8f0d3_4_k_cu_e21ea9dd_53774cuda3std3__45__cpo3endE)
_ZN39_INTERNAL_7bb8f0d3_4_k_cu_e21ea9dd_53774cuda3std3__45__cpo3endE:
	.zero		1
	.type		_ZN39_INTERNAL_7bb8f0d3_4_k_cu_e21ea9dd_53774cuda3std3__419piecewise_constructE,@object
	.size		_ZN39_INTERNAL_7bb8f0d3_4_k_cu_e21ea9dd_53774cuda3std3__419piecewise_constructE,(_ZN39_INTERNAL_7bb8f0d3_4_k_cu_e21ea9dd_53774cuda3std3__45__cpo4cendE - _ZN39_INTERNAL_7bb8f0d3_4_k_cu_e21ea9dd_53774cuda3std3__419piecewise_constructE)
_ZN39_INTERNAL_7bb8f0d3_4_k_cu_e21ea9dd_53774cuda3std3__419piecewise_constructE:
	.zero		1
	.type		_ZN39_INTERNAL_7bb8f0d3_4_k_cu_e21ea9dd_53774cuda3std3__45__cpo4cendE,@object
	.size		_ZN39_INTERNAL_7bb8f0d3_4_k_cu_e21ea9dd_53774cuda3std3__45__cpo4cendE,(_ZN39_INTERNAL_7bb8f0d3_4_k_cu_e21ea9dd_53774cuda3std6ranges3__45__cpo4swapE - _ZN39_INTERNAL_7bb8f0d3_4_k_cu_e21ea9dd_53774cuda3std3__45__cpo4cendE)
_ZN39_INTERNAL_7bb8f0d3_4_k_cu_e21ea9dd_53774cuda3std3__45__cpo4cendE:
	.zero		1
	.type		_ZN39_INTERNAL_7bb8f0d3_4_k_cu_e21ea9dd_53774cuda3std6ranges3__45__cpo4swapE,@object
	.size		_ZN39_INTERNAL_7bb8f0d3_4_k_cu_e21ea9dd_53774cuda3std6ranges3__45__cpo4swapE,(.L_7 - _ZN39_INTERNAL_7bb8f0d3_4_k_cu_e21ea9dd_53774cuda3std6ranges3__45__cpo4swapE)
_ZN39_INTERNAL_7bb8f0d3_4_k_cu_e21ea9dd_53774cuda3std6ranges3__45__cpo4swapE:
	.zero		1
.L_7:


//--------------------- .nv.constant0._ZN7cutlass13device_kernelINS_4gemm6kernel13GemmUniversalIN4cute5tupleIJiiiiEEENS1_10collective13CollectiveMmaINS1_37MainloopSm90TmaGmmaWarpSpecializedFP8ILi3ENS5_IJNS4_1CILi2EEESB_NSA_ILi1EEEEEENS1_35KernelTmaWarpSpecializedCooperativeEEENS5_IJNSA_ILi128EEENSA_ILi256EEESG_EEENS_12float_e5m2_tENS5_IJlSC_lEEESJ_SK_NS4_8TiledMMAINS4_8MMA_AtomIJNS4_4SM904GMMA31MMA_64x256x32_F32E5M2E5M2_SS_TNILNSO_7ScaleInE1ELSQ_1EEEEEENS4_6LayoutINS5_IJSB_SC_SC_EEENS5_IJSC_NSA_ILi0EEESV_EEEEENS5_IJNS4_10UnderscoreESY_SY_EEEEENS4_23SM90_TMA_LOAD_MULTICASTENS4_14ComposedLayoutINS4_7SwizzleILi3ELi4ELi3EEENS4_18smem_ptr_flag_bitsILi8EEENST_INS5_IJNSA_ILi8EEESG_EEENS5_IJSG_SC_EEEEEEEvNS4_8identityES11_S1B_vS1C_EENS_8epilogue10collective6detail29Sm90TmaWarpSpecializedAdapterINS1F_15DefaultEpilogueISJ_SK_SK_NS1E_6thread17LinearCombinationISJ_Li1EffLNS1J_9ScaleType4KindE0ELNS_15FloatRoundStyleE2ESJ_EENS1_15EpilogueDefaultEEEEEvvEEEEvNT_6ParamsE --------------------------
	.section	.nv.constant0._ZN7cutlass13device_kernelINS_4gemm6kernel13GemmUniversalIN4cute5tupleIJiiiiEEENS1_10collective13CollectiveMmaINS1_37MainloopSm90TmaGmmaWarpSpecializedFP8ILi3ENS5_IJNS4_1CILi2EEESB_NSA_ILi1EEEEEENS1_35KernelTmaWarpSpecializedCooperativeEEENS5_IJNSA_ILi128EEENSA_ILi256EEESG_EEENS_12float_e5m2_tENS5_IJlSC_lEEESJ_SK_NS4_8TiledMMAINS4_8MMA_AtomIJNS4_4SM904GMMA31MMA_64x256x32_F32E5M2E5M2_SS_TNILNSO_7ScaleInE1ELSQ_1EEEEEENS4_6LayoutINS5_IJSB_SC_SC_EEENS5_IJSC_NSA_ILi0EEESV_EEEEENS5_IJNS4_10UnderscoreESY_SY_EEEEENS4_23SM90_TMA_LOAD_MULTICASTENS4_14ComposedLayoutINS4_7SwizzleILi3ELi4ELi3EEENS4_18smem_ptr_flag_bitsILi8EEENST_INS5_IJNSA_ILi8EEESG_EEENS5_IJSG_SC_EEEEEEEvNS4_8identityES11_S1B_vS1C_EENS_8epilogue10collective6detail29Sm90TmaWarpSpecializedAdapterINS1F_15DefaultEpilogueISJ_SK_SK_NS1E_6thread17LinearCombinationISJ_Li1EffLNS1J_9ScaleType4KindE0ELNS_15FloatRoundStyleE2ESJ_EENS1_15EpilogueDefaultEEEEEvvEEEEvNT_6ParamsE,"a",@progbits
	.sectionflags	@""
	.align	4
.nv.constant0._ZN7cutlass13device_kernelINS_4gemm6kernel13GemmUniversalIN4cute5tupleIJiiiiEEENS1_10collective13CollectiveMmaINS1_37MainloopSm90TmaGmmaWarpSpecializedFP8ILi3ENS5_IJNS4_1CILi2EEESB_NSA_ILi1EEEEEENS1_35KernelTmaWarpSpecializedCooperativeEEENS5_IJNSA_ILi128EEENSA_ILi256EEESG_EEENS_12float_e5m2_tENS5_IJlSC_lEEESJ_SK_NS4_8TiledMMAINS4_8MMA_AtomIJNS4_4SM904GMMA31MMA_64x256x32_F32E5M2E5M2_SS_TNILNSO_7ScaleInE1ELSQ_1EEEEEENS4_6LayoutINS5_IJSB_SC_SC_EEENS5_IJSC_NSA_ILi0EEESV_EEEEENS5_IJNS4_10UnderscoreESY_SY_EEEEENS4_23SM90_TMA_LOAD_MULTICASTENS4_14ComposedLayoutINS4_7SwizzleILi3ELi4ELi3EEENS4_18smem_ptr_flag_bitsILi8EEENST_INS5_IJNSA_ILi8EEESG_EEENS5_IJSG_SC_EEEEEEEvNS4_8identityES11_S1B_vS1C_EENS_8epilogue10collective6detail29Sm90TmaWarpSpecializedAdapterINS1F_15DefaultEpilogueISJ_SK_SK_NS1E_6thread17LinearCombinationISJ_Li1EffLNS1J_9ScaleType4KindE0ELNS_15FloatRoundStyleE2ESJ_EENS1_15EpilogueDefaultEEEEEvvEEEEvNT_6ParamsE:
	.zero		1664


//--------------------- SYMBOLS --------------------------

	.type		.nv.reservedSmem.offset0,@object
	.size		.nv.reservedSmem.offset0,0x4
